//
// Generated by NVIDIA NVVM Compiler
//
// Compiler Build ID: CL-36424714
// Cuda compilation tools, release 13.0, V13.0.88
// Based on NVVM 20.0.0
//

.version 9.0
.target sm_100
.address_size 64

	// .globl	_Z19matrix_mult_coalescPfS_S_ii
// _ZZ19matrix_mult_coalescPfS_S_iiE2As has been demoted
// _ZZ19matrix_mult_coalescPfS_S_iiE2Bs has been demoted

.visible .entry _Z19matrix_mult_coalescPfS_S_ii(
	.param .u64 .ptr .align 1 _Z19matrix_mult_coalescPfS_S_ii_param_0,
	.param .u64 .ptr .align 1 _Z19matrix_mult_coalescPfS_S_ii_param_1,
	.param .u64 .ptr .align 1 _Z19matrix_mult_coalescPfS_S_ii_param_2,
	.param .u32 _Z19matrix_mult_coalescPfS_S_ii_param_3,
	.param .u32 _Z19matrix_mult_coalescPfS_S_ii_param_4
)
{
	.reg .pred 	%p<15>;
	.reg .b32 	%r<56>;
	.reg .b32 	%f<169>;
	.reg .b64 	%rd<21>;
	// demoted variable
	.shared .align 4 .b8 _ZZ19matrix_mult_coalescPfS_S_iiE2As[1024];
	// demoted variable
	.shared .align 4 .b8 _ZZ19matrix_mult_coalescPfS_S_iiE2Bs[1024];
	ld.param.u64 	%rd3, [_Z19matrix_mult_coalescPfS_S_ii_param_0];
	ld.param.u64 	%rd4, [_Z19matrix_mult_coalescPfS_S_ii_param_1];
	ld.param.u64 	%rd5, [_Z19matrix_mult_coalescPfS_S_ii_param_2];
	ld.param.u32 	%r26, [_Z19matrix_mult_coalescPfS_S_ii_param_3];
	ld.param.u32 	%r27, [_Z19matrix_mult_coalescPfS_S_ii_param_4];
	cvta.to.global.u64 	%rd1, %rd5;
	cvta.to.global.u64 	%rd2, %rd4;
	mov.u32 	%r28, %ctaid.x;
	mov.u32 	%r29, %ctaid.y;
	mov.u32 	%r1, %tid.x;
	mov.u32 	%r2, %tid.y;
	shl.b32 	%r30, %r29, 4;
	add.s32 	%r3, %r30, %r2;
	shl.b32 	%r4, %r28, 4;
	add.s32 	%r5, %r4, %r1;
	shr.s32 	%r31, %r26, 31;
	shr.u32 	%r32, %r31, 28;
	add.s32 	%r33, %r26, %r32;
	shr.s32 	%r6, %r33, 4;
	setp.lt.s32 	%p2, %r26, 16;
	mov.f32 	%f168, 0f00000000;
	@%p2 bra 	$L__BB0_19;
	setp.lt.s32 	%p3, %r3, %r27;
	setp.lt.u32 	%p4, %r5, %r26;
	and.pred  	%p1, %p3, %p4;
	mad.lo.s32 	%r7, %r26, %r3, %r1;
	shl.b32 	%r35, %r2, 6;
	mov.u32 	%r36, _ZZ19matrix_mult_coalescPfS_S_iiE2As;
	add.s32 	%r8, %r36, %r35;
	shl.b32 	%r37, %r1, 2;
	add.s32 	%r9, %r8, %r37;
	mov.u32 	%r38, _ZZ19matrix_mult_coalescPfS_S_iiE2Bs;
	add.s32 	%r11, %r38, %r37;
	add.s32 	%r10, %r11, %r35;
	and.b32  	%r39, %r26, 2147483632;
	setp.eq.s32 	%p5, %r39, 16;
	mov.f32 	%f168, 0f00000000;
	mov.b32 	%r55, 0;
	@%p5 bra 	$L__BB0_13;
	add.s32 	%r40, %r2, 16;
	mad.lo.s32 	%r41, %r26, %r40, %r1;
	add.s32 	%r54, %r41, %r4;
	shl.b32 	%r13, %r26, 5;
	and.b32  	%r42, %r6, 134217726;
	neg.s32 	%r52, %r42;
	mad.lo.s32 	%r43, %r2, %r26, %r1;
	add.s32 	%r51, %r43, %r4;
	mov.f32 	%f168, 0f00000000;
	not.pred 	%p6, %p1;
	mov.u32 	%r53, %r7;
$L__BB0_3:
	@%p6 bra 	$L__BB0_5;
	mul.wide.s32 	%rd6, %r53, 4;
	add.s64 	%rd7, %rd2, %rd6;
	ld.global.f32 	%f15, [%rd7];
	st.shared.f32 	[%r9], %f15;
	mul.wide.u32 	%rd8, %r51, 4;
	add.s64 	%rd9, %rd1, %rd8;
	ld.global.f32 	%f16, [%rd9];
	st.shared.f32 	[%r10], %f16;
$L__BB0_5:
	bar.sync 	0;
	@%p6 bra 	$L__BB0_7;
	ld.shared.f32 	%f17, [%r8];
	ld.shared.f32 	%f18, [%r11];
	fma.rn.f32 	%f19, %f17, %f18, %f168;
	ld.shared.f32 	%f20, [%r8+4];
	ld.shared.f32 	%f21, [%r11+64];
	fma.rn.f32 	%f22, %f20, %f21, %f19;
	ld.shared.f32 	%f23, [%r8+8];
	ld.shared.f32 	%f24, [%r11+128];
	fma.rn.f32 	%f25, %f23, %f24, %f22;
	ld.shared.f32 	%f26, [%r8+12];
	ld.shared.f32 	%f27, [%r11+192];
	fma.rn.f32 	%f28, %f26, %f27, %f25;
	ld.shared.f32 	%f29, [%r8+16];
	ld.shared.f32 	%f30, [%r11+256];
	fma.rn.f32 	%f31, %f29, %f30, %f28;
	ld.shared.f32 	%f32, [%r8+20];
	ld.shared.f32 	%f33, [%r11+320];
	fma.rn.f32 	%f34, %f32, %f33, %f31;
	ld.shared.f32 	%f35, [%r8+24];
	ld.shared.f32 	%f36, [%r11+384];
	fma.rn.f32 	%f37, %f35, %f36, %f34;
	ld.shared.f32 	%f38, [%r8+28];
	ld.shared.f32 	%f39, [%r11+448];
	fma.rn.f32 	%f40, %f38, %f39, %f37;
	ld.shared.f32 	%f41, [%r8+32];
	ld.shared.f32 	%f42, [%r11+512];
	fma.rn.f32 	%f43, %f41, %f42, %f40;
	ld.shared.f32 	%f44, [%r8+36];
	ld.shared.f32 	%f45, [%r11+576];
	fma.rn.f32 	%f46, %f44, %f45, %f43;
	ld.shared.f32 	%f47, [%r8+40];
	ld.shared.f32 	%f48, [%r11+640];
	fma.rn.f32 	%f49, %f47, %f48, %f46;
	ld.shared.f32 	%f50, [%r8+44];
	ld.shared.f32 	%f51, [%r11+704];
	fma.rn.f32 	%f52, %f50, %f51, %f49;
	ld.shared.f32 	%f53, [%r8+48];
	ld.shared.f32 	%f54, [%r11+768];
	fma.rn.f32 	%f55, %f53, %f54, %f52;
	ld.shared.f32 	%f56, [%r8+52];
	ld.shared.f32 	%f57, [%r11+832];
	fma.rn.f32 	%f58, %f56, %f57, %f55;
	ld.shared.f32 	%f59, [%r8+56];
	ld.shared.f32 	%f60, [%r11+896];
	fma.rn.f32 	%f61, %f59, %f60, %f58;
	ld.shared.f32 	%f62, [%r8+60];
	ld.shared.f32 	%f63, [%r11+960];
	fma.rn.f32 	%f168, %f62, %f63, %f61;
$L__BB0_7:
	bar.sync 	0;
	@%p6 bra 	$L__BB0_9;
	add.s32 	%r44, %r53, 16;
	mul.wide.s32 	%rd10, %r44, 4;
	add.s64 	%rd11, %rd2, %rd10;
	ld.global.f32 	%f64, [%rd11];
	st.shared.f32 	[%r9], %f64;
	mul.wide.u32 	%rd12, %r54, 4;
	add.s64 	%rd13, %rd1, %rd12;
	ld.global.f32 	%f65, [%rd13];
	st.shared.f32 	[%r10], %f65;
$L__BB0_9:
	bar.sync 	0;
	@%p6 bra 	$L__BB0_11;
	ld.shared.f32 	%f66, [%r8];
	ld.shared.f32 	%f67, [%r11];
	fma.rn.f32 	%f68, %f66, %f67, %f168;
	ld.shared.f32 	%f69, [%r8+4];
	ld.shared.f32 	%f70, [%r11+64];
	fma.rn.f32 	%f71, %f69, %f70, %f68;
	ld.shared.f32 	%f72, [%r8+8];
	ld.shared.f32 	%f73, [%r11+128];
	fma.rn.f32 	%f74, %f72, %f73, %f71;
	ld.shared.f32 	%f75, [%r8+12];
	ld.shared.f32 	%f76, [%r11+192];
	fma.rn.f32 	%f77, %f75, %f76, %f74;
	ld.shared.f32 	%f78, [%r8+16];
	ld.shared.f32 	%f79, [%r11+256];
	fma.rn.f32 	%f80, %f78, %f79, %f77;
	ld.shared.f32 	%f81, [%r8+20];
	ld.shared.f32 	%f82, [%r11+320];
	fma.rn.f32 	%f83, %f81, %f82, %f80;
	ld.shared.f32 	%f84, [%r8+24];
	ld.shared.f32 	%f85, [%r11+384];
	fma.rn.f32 	%f86, %f84, %f85, %f83;
	ld.shared.f32 	%f87, [%r8+28];
	ld.shared.f32 	%f88, [%r11+448];
	fma.rn.f32 	%f89, %f87, %f88, %f86;
	ld.shared.f32 	%f90, [%r8+32];
	ld.shared.f32 	%f91, [%r11+512];
	fma.rn.f32 	%f92, %f90, %f91, %f89;
	ld.shared.f32 	%f93, [%r8+36];
	ld.shared.f32 	%f94, [%r11+576];
	fma.rn.f32 	%f95, %f93, %f94, %f92;
	ld.shared.f32 	%f96, [%r8+40];
	ld.shared.f32 	%f97, [%r11+640];
	fma.rn.f32 	%f98, %f96, %f97, %f95;
	ld.shared.f32 	%f99, [%r8+44];
	ld.shared.f32 	%f100, [%r11+704];
	fma.rn.f32 	%f101, %f99, %f100, %f98;
	ld.shared.f32 	%f102, [%r8+48];
	ld.shared.f32 	%f103, [%r11+768];
	fma.rn.f32 	%f104, %f102, %f103, %f101;
	ld.shared.f32 	%f105, [%r8+52];
	ld.shared.f32 	%f106, [%r11+832];
	fma.rn.f32 	%f107, %f105, %f106, %f104;
	ld.shared.f32 	%f108, [%r8+56];
	ld.shared.f32 	%f109, [%r11+896];
	fma.rn.f32 	%f110, %f108, %f109, %f107;
	ld.shared.f32 	%f111, [%r8+60];
	ld.shared.f32 	%f112, [%r11+960];
	fma.rn.f32 	%f168, %f111, %f112, %f110;
$L__BB0_11:
	bar.sync 	0;
	add.s32 	%r54, %r54, %r13;
	add.s32 	%r53, %r53, 32;
	add.s32 	%r52, %r52, 2;
	add.s32 	%r51, %r51, %r13;
	setp.ne.s32 	%p10, %r52, 0;
	@%p10 bra 	$L__BB0_3;
	shl.b32 	%r45, %r6, 4;
	and.b32  	%r55, %r45, 2147483616;
$L__BB0_13:
	and.b32  	%r46, %r6, 1;
	setp.eq.b32 	%p11, %r46, 1;
	not.pred 	%p12, %p11;
	@%p12 bra 	$L__BB0_19;
	not.pred 	%p13, %p1;
	@%p13 bra 	$L__BB0_16;
	add.s32 	%r47, %r7, %r55;
	mul.wide.s32 	%rd14, %r47, 4;
	add.s64 	%rd15, %rd2, %rd14;
	ld.global.f32 	%f113, [%rd15];
	st.shared.f32 	[%r9], %f113;
	add.s32 	%r48, %r55, %r2;
	mad.lo.s32 	%r49, %r48, %r26, %r5;
	mul.wide.u32 	%rd16, %r49, 4;
	add.s64 	%rd17, %rd1, %rd16;
	ld.global.f32 	%f114, [%rd17];
	st.shared.f32 	[%r10], %f114;
$L__BB0_16:
	bar.sync 	0;
	@%p13 bra 	$L__BB0_18;
	ld.shared.f32 	%f115, [%r8];
	ld.shared.f32 	%f116, [%r11];
	fma.rn.f32 	%f117, %f115, %f116, %f168;
	ld.shared.f32 	%f118, [%r8+4];
	ld.shared.f32 	%f119, [%r11+64];
	fma.rn.f32 	%f120, %f118, %f119, %f117;
	ld.shared.f32 	%f121, [%r8+8];
	ld.shared.f32 	%f122, [%r11+128];
	fma.rn.f32 	%f123, %f121, %f122, %f120;
	ld.shared.f32 	%f124, [%r8+12];
	ld.shared.f32 	%f125, [%r11+192];
	fma.rn.f32 	%f126, %f124, %f125, %f123;
	ld.shared.f32 	%f127, [%r8+16];
	ld.shared.f32 	%f128, [%r11+256];
	fma.rn.f32 	%f129, %f127, %f128, %f126;
	ld.shared.f32 	%f130, [%r8+20];
	ld.shared.f32 	%f131, [%r11+320];
	fma.rn.f32 	%f132, %f130, %f131, %f129;
	ld.shared.f32 	%f133, [%r8+24];
	ld.shared.f32 	%f134, [%r11+384];
	fma.rn.f32 	%f135, %f133, %f134, %f132;
	ld.shared.f32 	%f136, [%r8+28];
	ld.shared.f32 	%f137, [%r11+448];
	fma.rn.f32 	%f138, %f136, %f137, %f135;
	ld.shared.f32 	%f139, [%r8+32];
	ld.shared.f32 	%f140, [%r11+512];
	fma.rn.f32 	%f141, %f139, %f140, %f138;
	ld.shared.f32 	%f142, [%r8+36];
	ld.shared.f32 	%f143, [%r11+576];
	fma.rn.f32 	%f144, %f142, %f143, %f141;
	ld.shared.f32 	%f145, [%r8+40];
	ld.shared.f32 	%f146, [%r11+640];
	fma.rn.f32 	%f147, %f145, %f146, %f144;
	ld.shared.f32 	%f148, [%r8+44];
	ld.shared.f32 	%f149, [%r11+704];
	fma.rn.f32 	%f150, %f148, %f149, %f147;
	ld.shared.f32 	%f151, [%r8+48];
	ld.shared.f32 	%f152, [%r11+768];
	fma.rn.f32 	%f153, %f151, %f152, %f150;
	ld.shared.f32 	%f154, [%r8+52];
	ld.shared.f32 	%f155, [%r11+832];
	fma.rn.f32 	%f156, %f154, %f155, %f153;
	ld.shared.f32 	%f157, [%r8+56];
	ld.shared.f32 	%f158, [%r11+896];
	fma.rn.f32 	%f159, %f157, %f158, %f156;
	ld.shared.f32 	%f160, [%r8+60];
	ld.shared.f32 	%f161, [%r11+960];
	fma.rn.f32 	%f168, %f160, %f161, %f159;
$L__BB0_18:
	bar.sync 	0;
$L__BB0_19:
	cvta.to.global.u64 	%rd18, %rd3;
	mad.lo.s32 	%r50, %r26, %r3, %r5;
	mul.wide.s32 	%rd19, %r50, 4;
	add.s64 	%rd20, %rd18, %rd19;
	st.global.f32 	[%rd20], %f168;
	ret;

}
	// .globl	_Z11matrix_multPfS_S_ii
.visible .entry _Z11matrix_multPfS_S_ii(
	.param .u64 .ptr .align 1 _Z11matrix_multPfS_S_ii_param_0,
	.param .u64 .ptr .align 1 _Z11matrix_multPfS_S_ii_param_1,
	.param .u64 .ptr .align 1 _Z11matrix_multPfS_S_ii_param_2,
	.param .u32 _Z11matrix_multPfS_S_ii_param_3,
	.param .u32 _Z11matrix_multPfS_S_ii_param_4
)
{
	.reg .pred 	%p<13>;
	.reg .b32 	%r<40>;
	.reg .b32 	%f<68>;
	.reg .b64 	%rd<67>;

	ld.param.u64 	%rd14, [_Z11matrix_multPfS_S_ii_param_1];
	ld.param.u64 	%rd15, [_Z11matrix_multPfS_S_ii_param_2];
	ld.param.u32 	%r17, [_Z11matrix_multPfS_S_ii_param_3];
	ld.param.u32 	%r18, [_Z11matrix_multPfS_S_ii_param_4];
	cvta.to.global.u64 	%rd1, %rd15;
	cvta.to.global.u64 	%rd2, %rd14;
	mov.u32 	%r19, %ctaid.y;
	mov.u32 	%r20, %ntid.y;
	mov.u32 	%r21, %tid.y;
	mad.lo.s32 	%r1, %r19, %r20, %r21;
	mov.u32 	%r22, %ctaid.x;
	mov.u32 	%r23, %ntid.x;
	mov.u32 	%r24, %tid.x;
	mad.lo.s32 	%r2, %r22, %r23, %r24;
	setp.ge.s32 	%p1, %r1, %r18;
	setp.ge.s32 	%p2, %r2, %r17;
	or.pred  	%p3, %p2, %p1;
	@%p3 bra 	$L__BB1_14;
	setp.lt.s32 	%p4, %r17, 1;
	mov.f32 	%f67, 0f00000000;
	@%p4 bra 	$L__BB1_13;
	mul.lo.s32 	%r3, %r17, %r1;
	and.b32  	%r4, %r17, 7;
	setp.lt.u32 	%p5, %r17, 8;
	mov.f32 	%f67, 0f00000000;
	mov.b32 	%r38, 0;
	@%p5 bra 	$L__BB1_5;
	and.b32  	%r38, %r17, 2147483640;
	neg.s32 	%r36, %r38;
	mul.wide.u32 	%rd16, %r17, 4;
	add.s64 	%rd3, %rd1, %rd16;
	mul.wide.u32 	%rd17, %r17, 8;
	add.s64 	%rd4, %rd1, %rd17;
	mul.wide.u32 	%rd18, %r17, 12;
	add.s64 	%rd5, %rd1, %rd18;
	mul.wide.u32 	%rd19, %r17, 16;
	add.s64 	%rd6, %rd1, %rd19;
	mul.wide.u32 	%rd20, %r17, 20;
	add.s64 	%rd7, %rd1, %rd20;
	mul.wide.u32 	%rd21, %r17, 24;
	add.s64 	%rd8, %rd1, %rd21;
	mul.wide.u32 	%rd22, %r17, 28;
	add.s64 	%rd9, %rd1, %rd22;
	mul.wide.u32 	%rd23, %r3, 4;
	add.s64 	%rd24, %rd23, %rd2;
	add.s64 	%rd66, %rd24, 16;
	mov.f32 	%f67, 0f00000000;
	mov.u32 	%r35, %r2;
$L__BB1_4:
	.pragma "nounroll";
	mul.wide.s32 	%rd25, %r35, 4;
	add.s64 	%rd26, %rd3, %rd25;
	add.s64 	%rd27, %rd4, %rd25;
	add.s64 	%rd28, %rd5, %rd25;
	add.s64 	%rd29, %rd6, %rd25;
	add.s64 	%rd30, %rd7, %rd25;
	add.s64 	%rd31, %rd8, %rd25;
	add.s64 	%rd32, %rd9, %rd25;
	add.s64 	%rd33, %rd1, %rd25;
	ld.global.f32 	%f17, [%rd66+-16];
	ld.global.f32 	%f18, [%rd33];
	fma.rn.f32 	%f19, %f17, %f18, %f67;
	ld.global.f32 	%f20, [%rd66+-12];
	ld.global.f32 	%f21, [%rd26];
	fma.rn.f32 	%f22, %f20, %f21, %f19;
	ld.global.f32 	%f23, [%rd66+-8];
	ld.global.f32 	%f24, [%rd27];
	fma.rn.f32 	%f25, %f23, %f24, %f22;
	ld.global.f32 	%f26, [%rd66+-4];
	ld.global.f32 	%f27, [%rd28];
	fma.rn.f32 	%f28, %f26, %f27, %f25;
	ld.global.f32 	%f29, [%rd66];
	ld.global.f32 	%f30, [%rd29];
	fma.rn.f32 	%f31, %f29, %f30, %f28;
	ld.global.f32 	%f32, [%rd66+4];
	ld.global.f32 	%f33, [%rd30];
	fma.rn.f32 	%f34, %f32, %f33, %f31;
	ld.global.f32 	%f35, [%rd66+8];
	ld.global.f32 	%f36, [%rd31];
	fma.rn.f32 	%f37, %f35, %f36, %f34;
	ld.global.f32 	%f38, [%rd66+12];
	ld.global.f32 	%f39, [%rd32];
	fma.rn.f32 	%f67, %f38, %f39, %f37;
	add.s32 	%r36, %r36, 8;
	shl.b32 	%r26, %r17, 3;
	add.s32 	%r35, %r35, %r26;
	add.s64 	%rd66, %rd66, 32;
	setp.ne.s32 	%p6, %r36, 0;
	@%p6 bra 	$L__BB1_4;
$L__BB1_5:
	setp.eq.s32 	%p7, %r4, 0;
	@%p7 bra 	$L__BB1_13;
	and.b32  	%r12, %r17, 3;
	setp.lt.u32 	%p8, %r4, 4;
	@%p8 bra 	$L__BB1_8;
	add.s32 	%r27, %r38, %r3;
	mul.wide.u32 	%rd34, %r27, 4;
	add.s64 	%rd35, %rd2, %rd34;
	ld.global.f32 	%f41, [%rd35];
	mad.lo.s32 	%r28, %r38, %r17, %r2;
	mul.wide.s32 	%rd36, %r28, 4;
	add.s64 	%rd37, %rd1, %rd36;
	ld.global.f32 	%f42, [%rd37];
	fma.rn.f32 	%f43, %f41, %f42, %f67;
	cvt.u64.u32 	%rd38, %r3;
	cvt.u64.u32 	%rd39, %r38;
	add.s64 	%rd40, %rd39, %rd38;
	shl.b64 	%rd41, %rd40, 2;
	add.s64 	%rd42, %rd2, %rd41;
	ld.global.f32 	%f44, [%rd42+4];
	mul.wide.u32 	%rd43, %r17, 4;
	add.s64 	%rd44, %rd37, %rd43;
	ld.global.f32 	%f45, [%rd44];
	fma.rn.f32 	%f46, %f44, %f45, %f43;
	ld.global.f32 	%f47, [%rd42+8];
	add.s64 	%rd45, %rd44, %rd43;
	ld.global.f32 	%f48, [%rd45];
	fma.rn.f32 	%f49, %f47, %f48, %f46;
	ld.global.f32 	%f50, [%rd42+12];
	add.s64 	%rd46, %rd45, %rd43;
	ld.global.f32 	%f51, [%rd46];
	fma.rn.f32 	%f67, %f50, %f51, %f49;
	add.s32 	%r38, %r38, 4;
$L__BB1_8:
	setp.eq.s32 	%p9, %r12, 0;
	@%p9 bra 	$L__BB1_13;
	setp.eq.s32 	%p10, %r12, 1;
	@%p10 bra 	$L__BB1_11;
	add.s32 	%r29, %r38, %r3;
	mul.wide.u32 	%rd47, %r29, 4;
	add.s64 	%rd48, %rd2, %rd47;
	ld.global.f32 	%f53, [%rd48];
	mad.lo.s32 	%r30, %r38, %r17, %r2;
	mul.wide.s32 	%rd49, %r30, 4;
	add.s64 	%rd50, %rd1, %rd49;
	ld.global.f32 	%f54, [%rd50];
	fma.rn.f32 	%f55, %f53, %f54, %f67;
	cvt.u64.u32 	%rd51, %r3;
	cvt.u64.u32 	%rd52, %r38;
	add.s64 	%rd53, %rd52, %rd51;
	shl.b64 	%rd54, %rd53, 2;
	add.s64 	%rd55, %rd2, %rd54;
	ld.global.f32 	%f56, [%rd55+4];
	mul.wide.u32 	%rd56, %r17, 4;
	add.s64 	%rd57, %rd50, %rd56;
	ld.global.f32 	%f57, [%rd57];
	fma.rn.f32 	%f67, %f56, %f57, %f55;
	add.s32 	%r38, %r38, 2;
$L__BB1_11:
	and.b32  	%r31, %r17, 1;
	setp.eq.b32 	%p11, %r31, 1;
	not.pred 	%p12, %p11;
	@%p12 bra 	$L__BB1_13;
	add.s32 	%r32, %r38, %r3;
	mul.wide.u32 	%rd58, %r32, 4;
	add.s64 	%rd59, %rd2, %rd58;
	ld.global.f32 	%f58, [%rd59];
	mad.lo.s32 	%r33, %r38, %r17, %r2;
	mul.wide.s32 	%rd60, %r33, 4;
	add.s64 	%rd61, %rd1, %rd60;
	ld.global.f32 	%f59, [%rd61];
	fma.rn.f32 	%f67, %f58, %f59, %f67;
$L__BB1_13:
	ld.param.u64 	%rd65, [_Z11matrix_multPfS_S_ii_param_0];
	mad.lo.s32 	%r34, %r17, %r1, %r2;
	cvta.to.global.u64 	%rd62, %rd65;
	mul.wide.s32 	%rd63, %r34, 4;
	add.s64 	%rd64, %rd62, %rd63;
	st.global.f32 	[%rd64], %f67;
$L__BB1_14:
	ret;

}


// ===== COMPILED SASS (sm_100) =====

	.target	sm_100

	.elftype	@"ET_EXEC"


//--------------------- .note.nv.tkinfo           --------------------------
	.section	.note.nv.tkinfo,"",@"SHT_NOTE"
	.sectionflags	@"SHF_NOTE_NV_TKINFO"
	.tkinfo
        /*0018*/ 	.word	0x00000002
        /*0030*/ 	.string	""
        /*0030*/ 	.string	"ptxas"
        /*0030*/ 	.string	"Cuda compilation tools, release 13.0, V13.0.88"
        /*0030*/ 	.string	"Build cuda_13.0.r13.0/compiler.36424714_0"
        /*0030*/ 	.string	"-arch sm_100 -m 64 "



//--------------------- .note.nv.cuinfo           --------------------------
	.section	.note.nv.cuinfo,"",@"SHT_NOTE"
	.sectionflags	@"SHF_NOTE_NV_CUINFO"
        /*0018*/ 	.short	0x0002
        /*001a*/ 	.short	0x0064
        /*001c*/ 	.short	0x0082
	.zero		2


//--------------------- .nv.info                  --------------------------
	.section	.nv.info,"",@"SHT_CUDA_INFO"
	.align	4


	//----- nvinfo : EIATTR_REGCOUNT
	.align		4
        /*0000*/ 	.byte	0x04, 0x2f
        /*0002*/ 	.short	(.L_1 - .L_0)
	.align		4
.L_0:
        /*0004*/ 	.word	index@(_Z19matrix_mult_coalescPfS_S_ii)
        /*0008*/ 	.word	0x00000020


	//----- nvinfo : EIATTR_FRAME_SIZE
	.align		4
.L_1:
        /*000c*/ 	.byte	0x04, 0x11
        /*000e*/ 	.short	(.L_3 - .L_2)
	.align		4
.L_2:
        /*0010*/ 	.word	index@(_Z19matrix_mult_coalescPfS_S_ii)
        /*0014*/ 	.word	0x00000000


	//----- nvinfo : EIATTR_REGCOUNT
	.align		4
.L_3:
        /*0018*/ 	.byte	0x04, 0x2f
        /*001a*/ 	.short	(.L_5 - .L_4)
	.align		4
.L_4:
        /*001c*/ 	.word	index@(_Z11matrix_multPfS_S_ii)
        /*0020*/ 	.word	0x0000001e


	//----- nvinfo : EIATTR_FRAME_SIZE
	.align		4
.L_5:
        /*0024*/ 	.byte	0x04, 0x11
        /*0026*/ 	.short	(.L_7 - .L_6)
	.align		4
.L_6:
        /*0028*/ 	.word	index@(_Z11matrix_multPfS_S_ii)
        /*002c*/ 	.word	0x00000000


	//----- nvinfo : EIATTR_MIN_STACK_SIZE
	.align		4
.L_7:
        /*0030*/ 	.byte	0x04, 0x12
        /*0032*/ 	.short	(.L_9 - .L_8)
	.align		4
.L_8:
        /*0034*/ 	.word	index@(_Z11matrix_multPfS_S_ii)
        /*0038*/ 	.word	0x00000000


	//----- nvinfo : EIATTR_MIN_STACK_SIZE
	.align		4
.L_9:
        /*003c*/ 	.byte	0x04, 0x12
        /*003e*/ 	.short	(.L_11 - .L_10)
	.align		4
.L_10:
        /*0040*/ 	.word	index@(_Z19matrix_mult_coalescPfS_S_ii)
        /*0044*/ 	.word	0x00000000
.L_11:


//--------------------- .nv.compat                --------------------------
	.section	.nv.compat,"",@"SHT_CUDA_COMPAT_INFO"
	.align	4
        /*0000*/ 	.byte	0x02, 0x09, 0x00, 0x00, 0x02, 0x02, 0x01, 0x00, 0x02, 0x05, 0x05, 0x00, 0x03, 0x07, 0x01, 0x01
        /*0010*/ 	.byte	0x02, 0x03, 0x00, 0x00, 0x02, 0x06, 0x01, 0x00, 0x04, 0x0b, 0x08, 0x00, 0x09, 0x00, 0x00, 0x00
        /*0020*/ 	.byte	0x00, 0x00, 0x00, 0x00


//--------------------- .nv.info._Z11matrix_multPfS_S_ii --------------------------
	.section	.nv.info._Z11matrix_multPfS_S_ii,"",@"SHT_CUDA_INFO"
	.sectionflags	@""
	.align	4


	//----- nvinfo : EIATTR_CUDA_API_VERSION
	.align		4
        /*0000*/ 	.byte	0x04, 0x37
        /*0002*/ 	.short	(.L_13 - .L_12)
.L_12:
        /*0004*/ 	.word	0x00000082


	//----- nvinfo : EIATTR_KPARAM_INFO
	.align		4
.L_13:
        /*0008*/ 	.byte	0x04, 0x17
        /*000a*/ 	.short	(.L_15 - .L_14)
.L_14:
        /*000c*/ 	.word	0x00000000
        /*0010*/ 	.short	0x0004
        /*0012*/ 	.short	0x001c
        /*0014*/ 	.byte	0x00, 0xf0, 0x11, 0x00


	//----- nvinfo : EIATTR_KPARAM_INFO
	.align		4
.L_15:
        /*0018*/ 	.byte	0x04, 0x17
        /*001a*/ 	.short	(.L_17 - .L_16)
.L_16:
        /*001c*/ 	.word	0x00000000
        /*0020*/ 	.short	0x0003
        /*0022*/ 	.short	0x0018
        /*0024*/ 	.byte	0x00, 0xf0, 0x11, 0x00


	//----- nvinfo : EIATTR_KPARAM_INFO
	.align		4
.L_17:
        /*0028*/ 	.byte	0x04, 0x17
        /*002a*/ 	.short	(.L_19 - .L_18)
.L_18:
        /*002c*/ 	.word	0x00000000
        /*0030*/ 	.short	0x0002
        /*0032*/ 	.short	0x0010
        /*0034*/ 	.byte	0x00, 0xf5, 0x21, 0x00


	//----- nvinfo : EIATTR_KPARAM_INFO
	.align		4
.L_19:
        /*0038*/ 	.byte	0x04, 0x17
        /*003a*/ 	.short	(.L_21 - .L_20)
.L_20:
        /*003c*/ 	.word	0x00000000
        /*0040*/ 	.short	0x0001
        /*0042*/ 	.short	0x0008
        /*0044*/ 	.byte	0x00, 0xf5, 0x21, 0x00


	//----- nvinfo : EIATTR_KPARAM_INFO
	.align		4
.L_21:
        /*0048*/ 	.byte	0x04, 0x17
        /*004a*/ 	.short	(.L_23 - .L_22)
.L_22:
        /*004c*/ 	.word	0x00000000
        /*0050*/ 	.short	0x0000
        /*0052*/ 	.short	0x0000
        /*0054*/ 	.byte	0x00, 0xf5, 0x21, 0x00


	//----- nvinfo : EIATTR_SPARSE_MMA_MASK
	.align		4
.L_23:
        /*0058*/ 	.byte	0x03, 0x50
        /*005a*/ 	.short	0x0000


	//----- nvinfo : EIATTR_MAXREG_COUNT
	.align		4
        /*005c*/ 	.byte	0x03, 0x1b
        /*005e*/ 	.short	0x00ff


	//----- nvinfo : EIATTR_MERCURY_ISA_VERSION
	.align		4
        /*0060*/ 	.byte	0x03, 0x5f
        /*0062*/ 	.short	0x0101


	//----- nvinfo : EIATTR_VRC_CTA_INIT_COUNT
	.align		4
        /*0064*/ 	.byte	0x02, 0x4a
	.zero		1
	.zero		1


	//----- nvinfo : EIATTR_EXIT_INSTR_OFFSETS
	.align		4
        /*0068*/ 	.byte	0x04, 0x1c
        /*006a*/ 	.short	(.L_25 - .L_24)


	//   ....[0]....
.L_24:
        /*006c*/ 	.word	0x000000c0


	//   ....[1]....
        /*0070*/ 	.word	0x00000af0


	//----- nvinfo : EIATTR_CBANK_PARAM_SIZE
	.align		4
.L_25:
        /*0074*/ 	.byte	0x03, 0x19
        /*0076*/ 	.short	0x0020


	//----- nvinfo : EIATTR_PARAM_CBANK
	.align		4
        /*0078*/ 	.byte	0x04, 0x0a
        /*007a*/ 	.short	(.L_27 - .L_26)
	.align		4
.L_26:
        /*007c*/ 	.word	index@(.nv.constant0._Z11matrix_multPfS_S_ii)
        /*0080*/ 	.short	0x0380
        /*0082*/ 	.short	0x0020


	//----- nvinfo : EIATTR_SW_WAR
	.align		4
.L_27:
        /*0084*/ 	.byte	0x04, 0x36
        /*0086*/ 	.short	(.L_29 - .L_28)
.L_28:
        /*0088*/ 	.word	0x00000008
.L_29:


//--------------------- .nv.info._Z19matrix_mult_coalescPfS_S_ii --------------------------
	.section	.nv.info._Z19matrix_mult_coalescPfS_S_ii,"",@"SHT_CUDA_INFO"
	.sectionflags	@""
	.align	4


	//----- nvinfo : EIATTR_CUDA_API_VERSION
	.align		4
        /*0000*/ 	.byte	0x04, 0x37
        /*0002*/ 	.short	(.L_31 - .L_30)
.L_30:
        /*0004*/ 	.word	0x00000082


	//----- nvinfo : EIATTR_KPARAM_INFO
	.align		4
.L_31:
        /*0008*/ 	.byte	0x04, 0x17
        /*000a*/ 	.short	(.L_33 - .L_32)
.L_32:
        /*000c*/ 	.word	0x00000000
        /*0010*/ 	.short	0x0004
        /*0012*/ 	.short	0x001c
        /*0014*/ 	.byte	0x00, 0xf0, 0x11, 0x00


	//----- nvinfo : EIATTR_KPARAM_INFO
	.align		4
.L_33:
        /*0018*/ 	.byte	0x04, 0x17
        /*001a*/ 	.short	(.L_35 - .L_34)
.L_34:
        /*001c*/ 	.word	0x00000000
        /*0020*/ 	.short	0x0003
        /*0022*/ 	.short	0x0018
        /*0024*/ 	.byte	0x00, 0xf0, 0x11, 0x00


	//----- nvinfo : EIATTR_KPARAM_INFO
	.align		4
.L_35:
        /*0028*/ 	.byte	0x04, 0x17
        /*002a*/ 	.short	(.L_37 - .L_36)
.L_36:
        /*002c*/ 	.word	0x00000000
        /*0030*/ 	.short	0x0002
        /*0032*/ 	.short	0x0010
        /*0034*/ 	.byte	0x00, 0xf5, 0x21, 0x00


	//----- nvinfo : EIATTR_KPARAM_INFO
	.align		4
.L_37:
        /*0038*/ 	.byte	0x04, 0x17
        /*003a*/ 	.short	(.L_39 - .L_38)
.L_38:
        /*003c*/ 	.word	0x00000000
        /*0040*/ 	.short	0x0001
        /*0042*/ 	.short	0x0008
        /*0044*/ 	.byte	0x00, 0xf5, 0x21, 0x00


	//----- nvinfo : EIATTR_KPARAM_INFO
	.align		4
.L_39:
        /*0048*/ 	.byte	0x04, 0x17
        /*004a*/ 	.short	(.L_41 - .L_40)
.L_40:
        /*004c*/ 	.word	0x00000000
        /*0050*/ 	.short	0x0000
        /*0052*/ 	.short	0x0000
        /*0054*/ 	.byte	0x00, 0xf5, 0x21, 0x00


	//----- nvinfo : EIATTR_SPARSE_MMA_MASK
	.align		4
.L_41:
        /*0058*/ 	.byte	0x03, 0x50
        /*005a*/ 	.short	0x0000


	//----- nvinfo : EIATTR_MAXREG_COUNT
	.align		4
        /*005c*/ 	.byte	0x03, 0x1b
        /*005e*/ 	.short	0x00ff


	//----- nvinfo : EIATTR_NUM_BARRIERS
	.align		4
        /*0060*/ 	.byte	0x02, 0x4c
        /*0062*/ 	.byte	0x01
	.zero		1


	//----- nvinfo : EIATTR_MERCURY_ISA_VERSION
	.align		4
        /*0064*/ 	.byte	0x03, 0x5f
        /*0066*/ 	.short	0x0101


	//----- nvinfo : EIATTR_VRC_CTA_INIT_COUNT
	.align		4
        /*0068*/ 	.byte	0x02, 0x4a
	.zero		1
	.zero		1


	//----- nvinfo : EIATTR_EXIT_INSTR_OFFSETS
	.align		4
        /*006c*/ 	.byte	0x04, 0x1c
        /*006e*/ 	.short	(.L_43 - .L_42)


	//   ....[0]....
.L_42:
        /*0070*/ 	.word	0x00000da0


	//----- nvinfo : EIATTR_CRS_STACK_SIZE
	.align		4
.L_43:
        /*0074*/ 	.byte	0x04, 0x1e
        /*0076*/ 	.short	(.L_45 - .L_44)
.L_44:
        /*0078*/ 	.word	0x00000000


	//----- nvinfo : EIATTR_CBANK_PARAM_SIZE
	.align		4
.L_45:
        /*007c*/ 	.byte	0x03, 0x19
        /*007e*/ 	.short	0x0020


	//----- nvinfo : EIATTR_PARAM_CBANK
	.align		4
        /*0080*/ 	.byte	0x04, 0x0a
        /*0082*/ 	.short	(.L_47 - .L_46)
	.align		4
.L_46:
        /*0084*/ 	.word	index@(.nv.constant0._Z19matrix_mult_coalescPfS_S_ii)
        /*0088*/ 	.short	0x0380
        /*008a*/ 	.short	0x0020


	//----- nvinfo : EIATTR_SW_WAR
	.align		4
.L_47:
        /*008c*/ 	.byte	0x04, 0x36
        /*008e*/ 	.short	(.L_49 - .L_48)
.L_48:
        /*0090*/ 	.word	0x00000008
.L_49:


//--------------------- .nv.callgraph             --------------------------
	.section	.nv.callgraph,"",@"SHT_CUDA_CALLGRAPH"
	.align	4
	.sectionentsize	8
	.align		4
        /*0000*/ 	.word	0x00000000
	.align		4
        /*0004*/ 	.word	0xffffffff
	.align		4
        /*0008*/ 	.word	0x00000000
	.align		4
        /*000c*/ 	.word	0xfffffffe
	.align		4
        /*0010*/ 	.word	0x00000000
	.align		4
        /*0014*/ 	.word	0xfffffffd
	.align		4
        /*0018*/ 	.word	0x00000000
	.align		4
        /*001c*/ 	.word	0xfffffffc


//--------------------- .text._Z11matrix_multPfS_S_ii --------------------------
	.section	.text._Z11matrix_multPfS_S_ii,"ax",@progbits
	.align	128
        .global         _Z11matrix_multPfS_S_ii
        .type           _Z11matrix_multPfS_S_ii,@function
        .size           _Z11matrix_multPfS_S_ii,(.L_x_19 - _Z11matrix_multPfS_S_ii)
        .other          _Z11matrix_multPfS_S_ii,@"STO_CUDA_ENTRY STV_DEFAULT"
_Z11matrix_multPfS_S_ii:
.text._Z11matrix_multPfS_S_ii:
[----:B------:R-:W-:Y:S01]  /*0000*/  LDC R1, c[0x0][0x37c] ;  /* 0x0000df00ff017b82 */ /* 0x000fe20000000800 */
[----:B------:R-:W0:Y:S07]  /*0010*/  S2R R3, SR_TID.Y ;  /* 0x0000000000037919 */ /* 0x000e2e0000002200 */
[----:B------:R-:W0:Y:S01]  /*0020*/  S2UR UR4, SR_CTAID.Y ;  /* 0x00000000000479c3 */ /* 0x000e220000002600 */
[----:B------:R-:W1:Y:S01]  /*0030*/  LDCU.64 UR18, c[0x0][0x398] ;  /* 0x00007300ff1277ac */ /* 0x000e620008000a00 */
[----:B------:R-:W2:Y:S06]  /*0040*/  S2R R2, SR_TID.X ;  /* 0x0000000000027919 */ /* 0x000eac0000002100 */
[----:B------:R-:W0:Y:S08]  /*0050*/  LDC R0, c[0x0][0x364] ;  /* 0x0000d900ff007b82 */ /* 0x000e300000000800 */
[----:B------:R-:W2:Y:S08]  /*0060*/  S2UR UR5, SR_CTAID.X ;  /* 0x00000000000579c3 */ /* 0x000eb00000002500 */
[----:B------:R-:W2:Y:S01]  /*0070*/  LDC R13, c[0x0][0x360] ;  /* 0x0000d800ff0d7b82 */ /* 0x000ea20000000800 */
[----:B0-----:R-:W-:-:S05]  /*0080*/  IMAD R0, R0, UR4, R3 ;  /* 0x0000000400007c24 */ /* 0x001fca000f8e0203 */
[----:B-1----:R-:W-:Y:S01]  /*0090*/  ISETP.GE.AND P0, PT, R0, UR19, PT ;  /* 0x0000001300007c0c */ /* 0x002fe2000bf06270 */
[----:B--2---:R-:W-:-:S05]  /*00a0*/  IMAD R13, R13, UR5, R2 ;  /* 0x000000050d0d7c24 */ /* 0x004fca000f8e0202 */
[----:B------:R-:W-:-:S13]  /*00b0*/  ISETP.GE.OR P0, PT, R13, UR18, P0 ;  /* 0x000000120d007c0c */ /* 0x000fda0008706670 */
[----:B------:R-:W-:Y:S05]  /*00c0*/  @P0 EXIT ;  /* 0x000000000000094d */ /* 0x000fea0003800000 */
[----:B------:R-:W-:Y:S01]  /*00d0*/  UISETP.GE.AND UP0, UPT, UR18, 0x1, UPT ;  /* 0x000000011200788c */ /* 0x000fe2000bf06270 */
[----:B------:R-:W-:Y:S01]  /*00e0*/  HFMA2 R12, -RZ, RZ, 0, 0 ;  /* 0x00000000ff0c7431 */ /* 0x000fe200000001ff */
[----:B------:R-:W0:Y:S07]  /*00f0*/  LDCU.64 UR16, c[0x0][0x358] ;  /* 0x00006b00ff1077ac */ /* 0x000e2e0008000a00 */
[----:B------:R-:W-:Y:S05]  /*0100*/  BRA.U !UP0, `(.L_x_0) ;  /* 0x0000000908687547 */ /* 0x000fea000b800000 */
[----:B------:R-:W-:Y:S02]  /*0110*/  UISETP.GE.U32.AND UP1, UPT, UR18, 0x8, UPT ;  /* 0x000000081200788c */ /* 0x000fe4000bf26070 */
[----:B------:R-:W-:Y:S01]  /*0120*/  IMAD R5, R0, UR18, RZ ;  /* 0x0000001200057c24 */ /* 0x000fe2000f8e02ff */
[----:B------:R-:W-:Y:S01]  /*0130*/  ULOP3.LUT UR19, UR18, 0x7, URZ, 0xc0, !UPT ;  /* 0x0000000712137892 */ /* 0x000fe2000f8ec0ff */
[----:B------:R-:W-:Y:S01]  /*0140*/  MOV R12, RZ ;  /* 0x000000ff000c7202 */ /* 0x000fe20000000f00 */
[----:B------:R-:W-:Y:S02]  /*0150*/  UMOV UR4, URZ ;  /* 0x000000ff00047c82 */ /* 0x000fe40008000000 */
[----:B------:R-:W-:Y:S02]  /*0160*/  UISETP.NE.AND UP0, UPT, UR19, URZ, UPT ;  /* 0x000000ff1300728c */ /* 0x000fe4000bf05270 */
[----:B------:R-:W-:Y:S09]  /*0170*/  BRA.U !UP1, `(.L_x_1) ;  /* 0x0000000509047547 */ /* 0x000ff2000b800000 */
[----:B------:R-:W1:Y:S01]  /*0180*/  LDC.64 R2, c[0x0][0x388] ;  /* 0x0000e200ff027b82 */ /* 0x000e620000000a00 */
[----:B------:R-:W2:Y:S01]  /*0190*/  LDCU.64 UR20, c[0x0][0x390] ;  /* 0x00007200ff1477ac */ /* 0x000ea20008000a00 */
[----:B------:R-:W-:Y:S02]  /*01a0*/  MOV R12, RZ ;  /* 0x000000ff000c7202 */ /* 0x000fe40000000f00 */
[----:B------:R-:W-:Y:S01]  /*01b0*/  MOV R14, R13 ;  /* 0x0000000d000e7202 */ /* 0x000fe20000000f00 */
[----:B------:R-:W-:-:S04]  /*01c0*/  ULOP3.LUT UR4, UR18, 0x7ffffff8, URZ, 0xc0, !UPT ;  /* 0x7ffffff812047892 */ /* 0x000fc8000f8ec0ff */
[----:B------:R-:W-:Y:S02]  /*01d0*/  UIADD3 UR5, UPT, UPT, -UR4, URZ, URZ ;  /* 0x000000ff04057290 */ /* 0x000fe4000fffe1ff */
[----:B--2---:R-:W-:Y:S02]  /*01e0*/  UIMAD.WIDE.U32 UR6, UR18, 0xc, UR20 ;  /* 0x0000000c120678a5 */ /* 0x004fe4000f8e0014 */
[----:B------:R-:W-:Y:S02]  /*01f0*/  UIMAD.WIDE.U32 UR8, UR18, 0x10, UR20 ;  /* 0x00000010120878a5 */ /* 0x000fe4000f8e0014 */
[----:B------:R-:W-:Y:S01]  /*0200*/  UIMAD.WIDE.U32 UR10, UR18, 0x14, UR20 ;  /* 0x00000014120a78a5 */ /* 0x000fe2000f8e0014 */
[----:B-1----:R-:W-:Y:S01]  /*0210*/  IMAD.WIDE.U32 R2, R5, 0x4, R2 ;  /* 0x0000000405027825 */ /* 0x002fe200078e0002 */
[----:B------:R-:W-:Y:S02]  /*0220*/  UIMAD.WIDE.U32 UR12, UR18, 0x18, UR20 ;  /* 0x00000018120c78a5 */ /* 0x000fe4000f8e0014 */
[----:B------:R-:W-:Y:S01]  /*0230*/  UIMAD.WIDE.U32 UR14, UR18, 0x1c, UR20 ;  /* 0x0000001c120e78a5 */ /* 0x000fe2000f8e0014 */
[----:B------:R-:W-:-:S04]  /*0240*/  IADD3 R2, P0, PT, R2, 0x10, RZ ;  /* 0x0000001002027810 */ /* 0x000fc80007f1e0ff */
[----:B------:R-:W-:-:S09]  /*0250*/  IADD3.X R3, PT, PT, RZ, R3, RZ, P0, !PT ;  /* 0x00000003ff037210 */ /* 0x000fd200007fe4ff */
.L_x_2:
[----:B------:R-:W-:Y:S01]  /*0260*/  HFMA2 R23, -RZ, RZ, 0, 2.384185791015625e-07 ;  /* 0x00000004ff177431 */ /* 0x000fe200000001ff */
[----:B------:R-:W-:Y:S01]  /*0270*/  UIMAD.WIDE.U32 UR24, UR18, 0x4, UR20 ;  /* 0x00000004121878a5 */ /* 0x000fe2000f8e0014 */
[----:B0-----:R-:W2:Y:S01]  /*0280*/  LDG.E R21, desc[UR16][R2.64+-0x10] ;  /* 0xfffff01002157981 */ /* 0x001ea2000c1e1900 */
[----:B------:R-:W-:Y:S01]  /*0290*/  UIMAD.WIDE.U32 UR22, UR18, 0x8, UR20 ;  /* 0x00000008121678a5 */ /* 0x000fe2000f8e0014 */
[----:B------:R-:W-:Y:S01]  /*02a0*/  MOV R11, 0x4 ;  /* 0x00000004000b7802 */ /* 0x000fe20000000f00 */
[----:B------:R-:W-:Y:S01]  /*02b0*/  HFMA2 R7, -RZ, RZ, 0, 2.384185791015625e-07 ;  /* 0x00000004ff077431 */ /* 0x000fe200000001ff */
[----:B------:R-:W3:Y:S01]  /*02c0*/  LDG.E R19, desc[UR16][R2.64+-0xc] ;  /* 0xfffff41002137981 */ /* 0x000ee2000c1e1900 */
[----:B------:R-:W-:Y:S02]  /*02d0*/  MOV R8, UR24 ;  /* 0x0000001800087c02 */ /* 0x000fe40008000f00 */
[----:B------:R-:W-:Y:S01]  /*02e0*/  MOV R9, UR25 ;  /* 0x0000001900097c02 */ /* 0x000fe20008000f00 */
[C---:B------:R-:W-:Y:S01]  /*02f0*/  IMAD.WIDE R22, R14.reuse, R23, UR20 ;  /* 0x000000140e167e25 */ /* 0x040fe2000f8e0217 */
[----:B------:R-:W-:Y:S01]  /*0300*/  MOV R24, UR22 ;  /* 0x0000001600187c02 */ /* 0x000fe20008000f00 */
[----:B------:R-:W4:Y:S01]  /*0310*/  LDG.E R17, desc[UR16][R2.64+-0x8] ;  /* 0xfffff81002117981 */ /* 0x000f22000c1e1900 */
[----:B------:R-:W-:Y:S01]  /*0320*/  MOV R25, UR23 ;  /* 0x0000001700197c02 */ /* 0x000fe20008000f00 */
[----:B------:R-:W-:-:S02]  /*0330*/  IMAD.WIDE R8, R14, 0x4, R8 ;  /* 0x000000040e087825 */ /* 0x000fc400078e0208 */
[----:B------:R-:W2:Y:S02]  /*0340*/  LDG.E R22, desc[UR16][R22.64] ;  /* 0x0000001016167981 */ /* 0x000ea4000c1e1900 */
[C---:B------:R-:W-:Y:S02]  /*0350*/  IMAD.WIDE R24, R14.reuse, 0x4, R24 ;  /* 0x000000040e187825 */ /* 0x040fe400078e0218 */
[----:B------:R0:W3:Y:S02]  /*0360*/  LDG.E R20, desc[UR16][R8.64] ;  /* 0x0000001008147981 */ /* 0x0000e4000c1e1900 */
[----:B------:R-:W-:Y:S02]  /*0370*/  IMAD.MOV.U32 R5, RZ, RZ, 0x4 ;  /* 0x00000004ff057424 */ /* 0x000fe400078e00ff */
[----:B------:R-:W-:Y:S01]  /*0380*/  IMAD.WIDE R10, R14, R11, UR6 ;  /* 0x000000060e0a7e25 */ /* 0x000fe2000f8e020b */
[----:B------:R-:W4:Y:S03]  /*0390*/  LDG.E R18, desc[UR16][R24.64] ;  /* 0x0000001018127981 */ /* 0x000f26000c1e1900 */
[----:B------:R-:W-:-:S02]  /*03a0*/  HFMA2 R27, -RZ, RZ, 0, 2.384185791015625e-07 ;  /* 0x00000004ff1b7431 */ /* 0x000fc400000001ff */
[----:B------:R-:W-:Y:S01]  /*03b0*/  IMAD.WIDE R4, R14, R5, UR8 ;  /* 0x000000080e047e25 */ /* 0x000fe2000f8e0205 */
[----:B------:R1:W5:Y:S01]  /*03c0*/  LDG.E R16, desc[UR16][R10.64] ;  /* 0x000000100a107981 */ /* 0x000362000c1e1900 */
[----:B0-----:R-:W-:-:S03]  /*03d0*/  MOV R9, 0x4 ;  /* 0x0000000400097802 */ /* 0x001fc60000000f00 */
[----:B------:R-:W5:Y:S01]  /*03e0*/  LDG.E R15, desc[UR16][R2.64+-0x4] ;  /* 0xfffffc10020f7981 */ /* 0x000f62000c1e1900 */
[----:B------:R-:W-:-:S03]  /*03f0*/  IMAD.WIDE R6, R14, R7, UR10 ;  /* 0x0000000a0e067e25 */ /* 0x000fc6000f8e0207 */
[----:B------:R0:W5:Y:S01]  /*0400*/  LDG.E R4, desc[UR16][R4.64] ;  /* 0x0000001004047981 */ /* 0x000162000c1e1900 */
[----:B------:R-:W-:-:S03]  /*0410*/  IMAD.WIDE R8, R14, R9, UR12 ;  /* 0x0000000c0e087e25 */ /* 0x000fc6000f8e0209 */
[----:B------:R-:W5:Y:S01]  /*0420*/  LDG.E R23, desc[UR16][R2.64] ;  /* 0x0000001002177981 */ /* 0x000f62000c1e1900 */
[----:B-1----:R-:W-:-:S03]  /*0430*/  IMAD.WIDE R10, R14, R27, UR14 ;  /* 0x0000000e0e0a7e25 */ /* 0x002fc6000f8e021b */
[----:B------:R-:W5:Y:S04]  /*0440*/  LDG.E R7, desc[UR16][R6.64] ;  /* 0x0000001006077981 */ /* 0x000f68000c1e1900 */
[----:B------:R-:W5:Y:S04]  /*0450*/  LDG.E R24, desc[UR16][R2.64+0x4] ;  /* 0x0000041002187981 */ /* 0x000f68000c1e1900 */
[----:B------:R-:W5:Y:S04]  /*0460*/  LDG.E R8, desc[UR16][R8.64] ;  /* 0x0000001008087981 */ /* 0x000f68000c1e1900 */
[----:B------:R-:W5:Y:S04]  /*0470*/  LDG.E R25, desc[UR16][R2.64+0x8] ;  /* 0x0000081002197981 */ /* 0x000f68000c1e1900 */
[----:B------:R-:W5:Y:S04]  /*0480*/  LDG.E R10, desc[UR16][R10.64] ;  /* 0x000000100a0a7981 */ /* 0x000f68000c1e1900 */
[----:B------:R1:W5:Y:S01]  /*0490*/  LDG.E R27, desc[UR16][R2.64+0xc] ;  /* 0x00000c10021b7981 */ /* 0x000362000c1e1900 */
[----:B------:R-:W-:-:S04]  /*04a0*/  UIADD3 UR5, UPT, UPT, UR5, 0x8, URZ ;  /* 0x0000000805057890 */ /* 0x000fc8000fffe0ff */
[----:B------:R-:W-:Y:S01]  /*04b0*/  UISETP.NE.AND UP1, UPT, UR5, URZ, UPT ;  /* 0x000000ff0500728c */ /* 0x000fe2000bf25270 */
[----:B0-----:R-:W-:Y:S02]  /*04c0*/  MOV R5, UR18 ;  /* 0x0000001200057c02 */ /* 0x001fe40008000f00 */
[----:B-1----:R-:W-:Y:S02]  /*04d0*/  IADD3 R2, P0, PT, R2, 0x20, RZ ;  /* 0x0000002002027810 */ /* 0x002fe40007f1e0ff */
[----:B------:R-:W-:Y:S02]  /*04e0*/  LEA R14, R5, R14, 0x3 ;  /* 0x0000000e050e7211 */ /* 0x000fe400078e18ff */
[----:B------:R-:W-:Y:S01]  /*04f0*/  IADD3.X R3, PT, PT, RZ, R3, RZ, P0, !PT ;  /* 0x00000003ff037210 */ /* 0x000fe200007fe4ff */
[----:B--2---:R-:W-:-:S04]  /*0500*/  FFMA R22, R21, R22, R12 ;  /* 0x0000001615167223 */ /* 0x004fc8000000000c */
[----:B---3--:R-:W-:-:S04]  /*0510*/  FFMA R20, R19, R20, R22 ;  /* 0x0000001413147223 */ /* 0x008fc80000000016 */
[----:B----4-:R-:W-:-:S04]  /*0520*/  FFMA R18, R17, R18, R20 ;  /* 0x0000001211127223 */ /* 0x010fc80000000014 */
[----:B-----5:R-:W-:-:S04]  /*0530*/  FFMA R16, R15, R16, R18 ;  /* 0x000000100f107223 */ /* 0x020fc80000000012 */
[----:B------:R-:W-:-:S04]  /*0540*/  FFMA R23, R23, R4, R16 ;  /* 0x0000000417177223 */ /* 0x000fc80000000010 */
[----:B------:R-:W-:-:S04]  /*0550*/  FFMA R24, R24, R7, R23 ;  /* 0x0000000718187223 */ /* 0x000fc80000000017 */
[----:B------:R-:W-:-:S04]  /*0560*/  FFMA R8, R25, R8, R24 ;  /* 0x0000000819087223 */ /* 0x000fc80000000018 */
[----:B------:R-:W-:Y:S01]  /*0570*/  FFMA R12, R27, R10, R8 ;  /* 0x0000000a1b0c7223 */ /* 0x000fe20000000008 */
[----:B------:R-:W-:Y:S06]  /*0580*/  BRA.U UP1, `(.L_x_2) ;  /* 0xfffffffd01347547 */ /* 0x000fec000b83ffff */
.L_x_1:
[----:B------:R-:W-:Y:S05]  /*0590*/  BRA.U !UP0, `(.L_x_0) ;  /* 0x0000000508447547 */ /* 0x000fea000b800000 */
[----:B------:R-:W-:Y:S01]  /*05a0*/  UISETP.GE.U32.AND UP0, UPT, UR19, 0x4, UPT ;  /* 0x000000041300788c */ /* 0x000fe2000bf06070 */
[----:B------:R-:W-:Y:S01]  /*05b0*/  IMAD R2, R0, UR18, RZ ;  /* 0x0000001200027c24 */ /* 0x000fe2000f8e02ff */
[----:B------:R-:W-:-:S04]  /*05c0*/  ULOP3.LUT UR5, UR18, 0x3, URZ, 0xc0, !UPT ;  /* 0x0000000312057892 */ /* 0x000fc8000f8ec0ff */
[----:B------:R-:W-:-:S03]  /*05d0*/  UISETP.NE.AND UP1, UPT, UR5, URZ, UPT ;  /* 0x000000ff0500728c */ /* 0x000fc6000bf25270 */
[----:B------:R-:W-:Y:S08]  /*05e0*/  BRA.U !UP0, `(.L_x_3) ;  /* 0x00000001087c7547 */ /* 0x000ff0000b800000 */
[----:B------:R-:W1:Y:S01]  /*05f0*/  LDC.64 R6, c[0x0][0x390] ;  /* 0x0000e400ff067b82 */ /* 0x000e620000000a00 */
[----:B------:R-:W2:Y:S01]  /*0600*/  LDCU.64 UR6, c[0x0][0x388] ;  /* 0x00007100ff0677ac */ /* 0x000ea20008000a00 */
[----:B------:R-:W-:Y:S01]  /*0610*/  MOV R4, UR4 ;  /* 0x0000000400047c02 */ /* 0x000fe20008000f00 */
[----:B------:R-:W-:Y:S01]  /*0620*/  IMAD.U32 R11, RZ, RZ, UR18 ;  /* 0x00000012ff0b7e24 */ /* 0x000fe2000f8e00ff */
[C---:B------:R-:W-:Y:S02]  /*0630*/  IADD3 R3, PT, PT, R2.reuse, UR4, RZ ;  /* 0x0000000402037c10 */ /* 0x040fe4000fffe0ff */
[----:B------:R-:W-:Y:S01]  /*0640*/  IADD3 R14, P0, PT, R2, UR4, RZ ;  /* 0x00000004020e7c10 */ /* 0x000fe2000ff1e0ff */
[----:B------:R-:W-:Y:S01]  /*0650*/  IMAD R5, R4, UR18, R13 ;  /* 0x0000001204057c24 */ /* 0x000fe2000f8e020d */
[----:B------:R-:W3:Y:S01]  /*0660*/  LDC.64 R8, c[0x0][0x388] ;  /* 0x0000e200ff087b82 */ /* 0x000ee20000000a00 */
[----:B------:R-:W-:Y:S02]  /*0670*/  MOV R15, UR18 ;  /* 0x00000012000f7c02 */ /* 0x000fe40008000f00 */
[----:B------:R-:W-:Y:S01]  /*0680*/  MOV R17, UR18 ;  /* 0x0000001200117c02 */ /* 0x000fe20008000f00 */
[----:B-1----:R-:W-:-:S04]  /*0690*/  IMAD.WIDE R6, R5, 0x4, R6 ;  /* 0x0000000405067825 */ /* 0x002fc800078e0206 */
[----:B------:R-:W-:Y:S02]  /*06a0*/  IMAD.WIDE.U32 R10, R11, 0x4, R6 ;  /* 0x000000040b0a7825 */ /* 0x000fe400078e0006 */
[----:B0-----:R-:W4:Y:S02]  /*06b0*/  LDG.E R6, desc[UR16][R6.64] ;  /* 0x0000001006067981 */ /* 0x001f24000c1e1900 */
[----:B---3--:R-:W-:Y:S01]  /*06c0*/  IMAD.WIDE.U32 R8, R3, 0x4, R8 ;  /* 0x0000000403087825 */ /* 0x008fe200078e0008 */
[----:B------:R-:W-:Y:S02]  /*06d0*/  IADD3.X R3, PT, PT, RZ, RZ, RZ, P0, !PT ;  /* 0x000000ffff037210 */ /* 0x000fe400007fe4ff */
[----:B--2---:R-:W-:-:S03]  /*06e0*/  LEA R4, P0, R14, UR6, 0x2 ;  /* 0x000000060e047c11 */ /* 0x004fc6000f8010ff */
[----:B------:R-:W4:Y:S01]  /*06f0*/  LDG.E R9, desc[UR16][R8.64] ;  /* 0x0000001008097981 */ /* 0x000f22000c1e1900 */
[----:B------:R-:W-:Y:S01]  /*0700*/  LEA.HI.X R5, R14, UR7, R3, 0x2, P0 ;  /* 0x000000070e057c11 */ /* 0x000fe200080f1403 */
[----:B------:R-:W-:Y:S02]  /*0710*/  IMAD.WIDE.U32 R14, R15, 0x4, R10 ;  /* 0x000000040f0e7825 */ /* 0x000fe400078e000a */
[----:B------:R-:W2:Y:S04]  /*0720*/  LDG.E R3, desc[UR16][R10.64] ;  /* 0x000000100a037981 */ /* 0x000ea8000c1e1900 */
[----:B------:R-:W2:Y:S01]  /*0730*/  LDG.E R18, desc[UR16][R4.64+0x4] ;  /* 0x0000041004127981 */ /* 0x000ea2000c1e1900 */
[----:B------:R-:W-:-:S03]  /*0740*/  IMAD.WIDE.U32 R16, R17, 0x4, R14 ;  /* 0x0000000411107825 */ /* 0x000fc600078e000e */
[----:B------:R-:W3:Y:S04]  /*0750*/  LDG.E R19, desc[UR16][R14.64] ;  /* 0x000000100e137981 */ /* 0x000ee8000c1e1900 */
[----:B------:R-:W3:Y:S04]  /*0760*/  LDG.E R20, desc[UR16][R4.64+0x8] ;  /* 0x0000081004147981 */ /* 0x000ee8000c1e1900 */
[----:B------:R-:W5:Y:S04]  /*0770*/  LDG.E R22, desc[UR16][R4.64+0xc] ;  /* 0x00000c1004167981 */ /* 0x000f68000c1e1900 */
[----:B------:R-:W5:Y:S01]  /*0780*/  LDG.E R16, desc[UR16][R16.64] ;  /* 0x0000001010107981 */ /* 0x000f62000c1e1900 */
[----:B------:R-:W-:Y:S01]  /*0790*/  UIADD3 UR4, UPT, UPT, UR4, 0x4, URZ ;  /* 0x0000000404047890 */ /* 0x000fe2000fffe0ff */
[----:B----4-:R-:W-:-:S04]  /*07a0*/  FFMA R9, R9, R6, R12 ;  /* 0x0000000609097223 */ /* 0x010fc8000000000c */
[----:B--2---:R-:W-:-:S04]  /*07b0*/  FFMA R3, R18, R3, R9 ;  /* 0x0000000312037223 */ /* 0x004fc80000000009 */
[----:B---3--:R-:W-:-:S04]  /*07c0*/  FFMA R3, R20, R19, R3 ;  /* 0x0000001314037223 */ /* 0x008fc80000000003 */
[----:B-----5:R-:W-:-:S07]  /*07d0*/  FFMA R12, R22, R16, R3 ;  /* 0x00000010160c7223 */ /* 0x020fce0000000003 */
.L_x_3:
[----:B------:R-:W-:Y:S05]  /*07e0*/  BRA.U !UP1, `(.L_x_0) ;  /* 0x0000000109b07547 */ /* 0x000fea000b800000 */
[----:B------:R-:W-:Y:S01]  /*07f0*/  UISETP.NE.AND UP0, UPT, UR5, 0x1, UPT ;  /* 0x000000010500788c */ /* 0x000fe2000bf05270 */
[----:B------:R-:W-:Y:S01]  /*0800*/  MOV R4, UR4 ;  /* 0x0000000400047c02 */ /* 0x000fe20008000f00 */
[----:B------:R-:W-:Y:S02]  /*0810*/  ULOP3.LUT UR5, UR18, 0x1, URZ, 0xc0, !UPT ;  /* 0x0000000112057892 */ /* 0x000fe4000f8ec0ff */
[----:B------:R-:W-:Y:S02]  /*0820*/  MOV R17, UR18 ;  /* 0x0000001200117c02 */ /* 0x000fe40008000f00 */
[----:B------:R-:W-:Y:S01]  /*0830*/  UISETP.NE.U32.AND UP1, UPT, UR5, 0x1, UPT ;  /* 0x000000010500788c */ /* 0x000fe2000bf25070 */
[----:B------:R-:W-:-:S04]  /*0840*/  PLOP3.LUT P1, PT, PT, PT, UP0, 0x80, 0x8 ;  /* 0x000000000008781c */ /* 0x000fc80003f2f008 */
[----:B------:R-:W1:Y:S01]  /*0850*/  @UP0 LDCU.64 UR6, c[0x0][0x388] ;  /* 0x00007100ff0607ac */ /* 0x000e620008000a00 */
[----:B------:R-:W-:Y:S01]  /*0860*/  PLOP3.LUT P0, PT, PT, PT, UP1, 0x80, 0x8 ;  /* 0x000000000008781c */ /* 0x000fe20003f0f018 */
[----:B------:R-:W2:Y:S01]  /*0870*/  @UP0 LDCU.64 UR8, c[0x0][0x390] ;  /* 0x00007200ff0807ac */ /* 0x000ea20008000a00 */
[----:B------:R-:W3:Y:S06]  /*0880*/  @UP0 LDCU.64 UR10, c[0x0][0x388] ;  /* 0x00007100ff0a07ac */ /* 0x000eec0008000a00 */
[C---:B------:R-:W-:Y:S02]  /*0890*/  @P1 IADD3 R3, PT, PT, R2.reuse, UR4, RZ ;  /* 0x0000000402031c10 */ /* 0x040fe4000fffe0ff */
[----:B------:R-:W-:Y:S01]  /*08a0*/  @P1 IADD3 R5, P2, PT, R2, UR4, RZ ;  /* 0x0000000402051c10 */ /* 0x000fe2000ff5e0ff */
[----:B------:R-:W4:Y:S03]  /*08b0*/  @!UP1 LDCU.64 UR12, c[0x0][0x388] ;  /* 0x00007100ff0c97ac */ /* 0x000f260008000a00 */
[----:B------:R-:W-:Y:S01]  /*08c0*/  @P1 IADD3.X R8, PT, PT, RZ, RZ, RZ, P2, !PT ;  /* 0x000000ffff081210 */ /* 0x000fe200017fe4ff */
[----:B------:R-:W-:Y:S01]  /*08d0*/  @UP0 UIADD3 UR4, UPT, UPT, UR4, 0x2, URZ ;  /* 0x0000000204040890 */ /* 0x000fe2000fffe0ff */
[----:B-1----:R-:W-:-:S02]  /*08e0*/  MOV R14, UR6 ;  /* 0x00000006000e7c02 */ /* 0x002fc40008000f00 */
[----:B------:R-:W-:Y:S01]  /*08f0*/  MOV R15, UR7 ;  /* 0x00000007000f7c02 */ /* 0x000fe20008000f00 */
[----:B------:R-:W1:Y:S01]  /*0900*/  @!UP1 LDCU.64 UR6, c[0x0][0x390] ;  /* 0x00007200ff0697ac */ /* 0x000e620008000a00 */
[----:B--2---:R-:W-:Y:S01]  /*0910*/  MOV R6, UR8 ;  /* 0x0000000800067c02 */ /* 0x004fe20008000f00 */
[----:B------:R-:W-:Y:S02]  /*0920*/  IMAD.U32 R7, RZ, RZ, UR9 ;  /* 0x00000009ff077e24 */ /* 0x000fe4000f8e00ff */
[----:B------:R-:W-:-:S04]  /*0930*/  @P1 IMAD.WIDE.U32 R14, R3, 0x4, R14 ;  /* 0x00000004030e1825 */ /* 0x000fc800078e000e */
[----:B------:R-:W-:Y:S01]  /*0940*/  @P1 IMAD R3, R4, UR18, R13 ;  /* 0x0000001204031c24 */ /* 0x000fe2000f8e020d */
[----:B---3--:R-:W-:Y:S02]  /*0950*/  @P1 LEA R4, P2, R5, UR10, 0x2 ;  /* 0x0000000a05041c11 */ /* 0x008fe4000f8410ff */
[----:B------:R-:W-:Y:S01]  /*0960*/  MOV R18, UR4 ;  /* 0x0000000400127c02 */ /* 0x000fe20008000f00 */
[----:B------:R-:W-:Y:S01]  /*0970*/  @P1 IMAD.WIDE R6, R3, 0x4, R6 ;  /* 0x0000000403061825 */ /* 0x000fe200078e0206 */
[----:B------:R-:W-:Y:S01]  /*0980*/  @P1 LEA.HI.X R5, R5, UR11, R8, 0x2, P2 ;  /* 0x0000000b05051c11 */ /* 0x000fe200090f1408 */
[----:B0-----:R-:W2:Y:S01]  /*0990*/  @P1 LDG.E R3, desc[UR16][R14.64] ;  /* 0x000000100e031981 */ /* 0x001ea2000c1e1900 */
[----:B----4-:R-:W-:Y:S01]  /*09a0*/  MOV R8, UR12 ;  /* 0x0000000c00087c02 */ /* 0x010fe20008000f00 */
[----:B------:R-:W-:Y:S01]  /*09b0*/  @!P0 IMAD R21, R18, UR18, R13 ;  /* 0x0000001212158c24 */ /* 0x000fe2000f8e020d */
[----:B------:R-:W-:Y:S01]  /*09c0*/  MOV R9, UR13 ;  /* 0x0000000d00097c02 */ /* 0x000fe20008000f00 */
[----:B------:R-:W-:Y:S01]  /*09d0*/  @P1 IMAD.WIDE.U32 R16, R17, 0x4, R6 ;  /* 0x0000000411101825 */ /* 0x000fe200078e0006 */
[----:B------:R-:W-:Y:S01]  /*09e0*/  @!P0 IADD3 R19, PT, PT, R2, UR4, RZ ;  /* 0x0000000402138c10 */ /* 0x000fe2000fffe0ff */
[----:B------:R-:W2:Y:S01]  /*09f0*/  @P1 LDG.E R6, desc[UR16][R6.64] ;  /* 0x0000001006061981 */ /* 0x000ea2000c1e1900 */
[----:B-1----:R-:W-:-:S02]  /*0a00*/  MOV R10, UR6 ;  /* 0x00000006000a7c02 */ /* 0x002fc40008000f00 */
[----:B------:R-:W-:Y:S01]  /*0a10*/  MOV R11, UR7 ;  /* 0x00000007000b7c02 */ /* 0x000fe20008000f00 */
[----:B------:R-:W-:Y:S01]  /*0a20*/  @!P0 IMAD.WIDE.U32 R8, R19, 0x4, R8 ;  /* 0x0000000413088825 */ /* 0x000fe200078e0008 */
[----:B------:R-:W3:Y:S03]  /*0a30*/  @P1 LDG.E R16, desc[UR16][R16.64] ;  /* 0x0000001010101981 */ /* 0x000ee6000c1e1900 */
[----:B------:R-:W-:Y:S01]  /*0a40*/  @!P0 IMAD.WIDE R10, R21, 0x4, R10 ;  /* 0x00000004150a8825 */ /* 0x000fe200078e020a */
[----:B------:R-:W3:Y:S04]  /*0a50*/  @P1 LDG.E R4, desc[UR16][R4.64+0x4] ;  /* 0x0000041004041981 */ /* 0x000ee8000c1e1900 */
[----:B------:R-:W4:Y:S04]  /*0a60*/  @!P0 LDG.E R9, desc[UR16][R8.64] ;  /* 0x0000001008098981 */ /* 0x000f28000c1e1900 */
[----:B------:R-:W4:Y:S01]  /*0a70*/  @!P0 LDG.E R10, desc[UR16][R10.64] ;  /* 0x000000100a0a8981 */ /* 0x000f22000c1e1900 */
[----:B--2---:R-:W-:-:S04]  /*0a80*/  @P1 FFMA R3, R3, R6, R12 ;  /* 0x0000000603031223 */ /* 0x004fc8000000000c */
[----:B---3--:R-:W-:-:S04]  /*0a90*/  @P1 FFMA R12, R4, R16, R3 ;  /* 0x00000010040c1223 */ /* 0x008fc80000000003 */
[----:B----4-:R-:W-:-:S07]  /*0aa0*/  @!P0 FFMA R12, R9, R10, R12 ;  /* 0x0000000a090c8223 */ /* 0x010fce000000000c */
.L_x_0:
[----:B------:R-:W1:Y:S01]  /*0ab0*/  LDC.64 R2, c[0x0][0x380] ;  /* 0x0000e000ff027b82 */ /* 0x000e620000000a00 */
[----:B------:R-:W-:-:S04]  /*0ac0*/  IMAD R13, R0, UR18, R13 ;  /* 0x00000012000d7c24 */ /* 0x000fc8000f8e020d */
[----:B-1----:R-:W-:-:S05]  /*0ad0*/  IMAD.WIDE R2, R13, 0x4, R2 ;  /* 0x000000040d027825 */ /* 0x002fca00078e0202 */
[----:B0-----:R-:W-:Y:S01]  /*0ae0*/  STG.E desc[UR16][R2.64], R12 ;  /* 0x0000000c02007986 */ /* 0x001fe2000c101910 */
[----:B------:R-:W-:Y:S05]  /*0af0*/  EXIT ;  /* 0x000000000000794d */ /* 0x000fea0003800000 */
.L_x_4:
[----:B------:R-:W-:-:S00]  /*0b00*/  BRA `(.L_x_4) ;  /* 0xfffffffc00fc7947 */ /* 0x000fc0000383ffff */
[----:B------:R-:W-:-:S00]  /*0b10*/  NOP ;  /* 0x0000000000007918 */ /* 0x000fc00000000000 */
        /* <DEDUP_REMOVED lines=14> */
.L_x_19:


//--------------------- .text._Z19matrix_mult_coalescPfS_S_ii --------------------------
	.section	.text._Z19matrix_mult_coalescPfS_S_ii,"ax",@progbits
	.align	128
        .global         _Z19matrix_mult_coalescPfS_S_ii
        .type           _Z19matrix_mult_coalescPfS_S_ii,@function
        .size           _Z19matrix_mult_coalescPfS_S_ii,(.L_x_20 - _Z19matrix_mult_coalescPfS_S_ii)
        .other          _Z19matrix_mult_coalescPfS_S_ii,@"STO_CUDA_ENTRY STV_DEFAULT"
_Z19matrix_mult_coalescPfS_S_ii:
.text._Z19matrix_mult_coalescPfS_S_ii:
[----:B------:R-:W-:Y:S01]  /*0000*/  LDC R1, c[0x0][0x37c] ;  /* 0x0000df00ff017b82 */ /* 0x000fe20000000800 */
[----:B------:R-:W0:Y:S01]  /*0010*/  LDCU UR4, c[0x0][0x398] ;  /* 0x00007300ff0477ac */ /* 0x000e220008000800 */
[----:B------:R-:W1:Y:S01]  /*0020*/  S2R R0, SR_CTAID.Y ;  /* 0x0000000000007919 */ /* 0x000e620000002600 */
[----:B------:R-:W-:Y:S01]  /*0030*/  HFMA2 R13, -RZ, RZ, 0, 0 ;  /* 0x00000000ff0d7431 */ /* 0x000fe200000001ff */
[----:B------:R-:W2:Y:S01]  /*0040*/  LDCU.64 UR8, c[0x0][0x358] ;  /* 0x00006b00ff0877ac */ /* 0x000ea20008000a00 */
[----:B------:R-:W1:Y:S01]  /*0050*/  S2R R15, SR_TID.Y ;  /* 0x00000000000f7919 */ /* 0x000e620000002200 */
[----:B------:R-:W3:Y:S01]  /*0060*/  S2R R4, SR_CTAID.X ;  /* 0x0000000000047919 */ /* 0x000ee20000002500 */
[----:B------:R-:W3:Y:S01]  /*0070*/  S2R R7, SR_TID.X ;  /* 0x0000000000077919 */ /* 0x000ee20000002100 */
[----:B0-----:R-:W-:-:S04]  /*0080*/  MOV R24, UR4 ;  /* 0x0000000400187c02 */ /* 0x001fc80008000f00 */
[----:B------:R-:W-:Y:S02]  /*0090*/  ISETP.GE.AND P0, PT, R24, 0x10, PT ;  /* 0x000000101800780c */ /* 0x000fe40003f06270 */
[----:B-1----:R-:W-:Y:S02]  /*00a0*/  LEA R0, R0, R15, 0x4 ;  /* 0x0000000f00007211 */ /* 0x002fe400078e20ff */
[----:B---3--:R-:W-:-:S09]  /*00b0*/  LEA R3, R4, R7, 0x4 ;  /* 0x0000000704037211 */ /* 0x008fd200078e20ff */
[----:B--2---:R-:W-:Y:S05]  /*00c0*/  @!P0 BRA `(.L_x_5) ;  /* 0x0000000c00248947 */ /* 0x004fea0003800000 */
[----:B------:R-:W0:Y:S01]  /*00d0*/  S2UR UR6, SR_CgaCtaId ;  /* 0x00000000000679c3 */ /* 0x000e220000008800 */
[----:B------:R-:W1:Y:S01]  /*00e0*/  LDCU UR7, c[0x0][0x39c] ;  /* 0x00007380ff0777ac */ /* 0x000e620008000800 */
[----:B------:R-:W-:Y:S01]  /*00f0*/  LOP3.LUT R2, R24, 0x7ffffff0, RZ, 0xc0, !PT ;  /* 0x7ffffff018027812 */ /* 0x000fe200078ec0ff */
[-C--:B------:R-:W-:Y:S01]  /*0100*/  IMAD R22, R0, R24.reuse, R7 ;  /* 0x0000001800167224 */ /* 0x080fe200078e0207 */
[----:B------:R-:W-:Y:S01]  /*0110*/  SHF.R.S32.HI R5, RZ, 0x1f, R24 ;  /* 0x0000001fff057819 */ /* 0x000fe20000011418 */
[----:B------:R-:W-:Y:S01]  /*0120*/  UMOV UR4, 0x400 ;  /* 0x0000040000047882 */ /* 0x000fe20000000000 */
[----:B------:R-:W-:Y:S01]  /*0130*/  ISETP.NE.AND P1, PT, R2, 0x10, PT ;  /* 0x000000100200780c */ /* 0x000fe20003f25270 */
[----:B------:R-:W-:Y:S01]  /*0140*/  UIADD3 UR5, UPT, UPT, UR4, 0x400, URZ ;  /* 0x0000040004057890 */ /* 0x000fe2000fffe0ff */
[-C--:B------:R-:W-:Y:S02]  /*0150*/  ISETP.GE.U32.AND P0, PT, R3, R24.reuse, PT ;  /* 0x000000180300720c */ /* 0x080fe40003f06070 */
[----:B------:R-:W-:-:S02]  /*0160*/  LEA.HI R5, R5, R24, RZ, 0x4 ;  /* 0x0000001805057211 */ /* 0x000fc400078f20ff */
[----:B------:R-:W-:Y:S02]  /*0170*/  MOV R11, RZ ;  /* 0x000000ff000b7202 */ /* 0x000fe40000000f00 */
[----:B------:R-:W-:Y:S02]  /*0180*/  MOV R8, RZ ;  /* 0x000000ff00087202 */ /* 0x000fe40000000f00 */
[----:B------:R-:W-:Y:S02]  /*0190*/  SHF.R.S32.HI R13, RZ, 0x4, R5 ;  /* 0x00000004ff0d7819 */ /* 0x000fe40000011405 */
[----:B-1----:R-:W-:Y:S01]  /*01a0*/  ISETP.LT.AND P0, PT, R0, UR7, !P0 ;  /* 0x0000000700007c0c */ /* 0x002fe2000c701270 */
[----:B0-----:R-:W-:Y:S02]  /*01b0*/  ULEA UR4, UR6, UR4, 0x18 ;  /* 0x0000000406047291 */ /* 0x001fe4000f8ec0ff */
[----:B------:R-:W-:-:S04]  /*01c0*/  ULEA UR5, UR6, UR5, 0x18 ;  /* 0x0000000506057291 */ /* 0x000fc8000f8ec0ff */
[----:B------:R-:W-:Y:S02]  /*01d0*/  LEA R2, R15, UR4, 0x6 ;  /* 0x000000040f027c11 */ /* 0x000fe4000f8e30ff */
[C---:B------:R-:W-:Y:S02]  /*01e0*/  LEA R16, R7.reuse, UR5, 0x2 ;  /* 0x0000000507107c11 */ /* 0x040fe4000f8e10ff */
[----:B------:R-:W-:Y:S02]  /*01f0*/  LEA R21, R7, R2, 0x2 ;  /* 0x0000000207157211 */ /* 0x000fe400078e10ff */
[----:B------:R-:W-:Y:S01]  /*0200*/  LEA R20, R15, R16, 0x6 ;  /* 0x000000100f147211 */ /* 0x000fe200078e30ff */
[----:B------:R-:W-:Y:S06]  /*0210*/  @!P1 BRA `(.L_x_6) ;  /* 0x0000000400e49947 */ /* 0x000fec0003800000 */
[----:B------:R-:W0:Y:S01]  /*0220*/  LDC R12, c[0x0][0x398] ;  /* 0x0000e600ff0c7b82 */ /* 0x000e220000000800 */
[C---:B------:R-:W-:Y:S01]  /*0230*/  IADD3 R5, PT, PT, R15.reuse, 0x10, RZ ;  /* 0x000000100f057810 */ /* 0x040fe20007ffe0ff */
[-CC-:B------:R-:W-:Y:S01]  /*0240*/  IMAD R17, R15, R24.reuse, R7.reuse ;  /* 0x000000180f117224 */ /* 0x180fe200078e0207 */
[----:B------:R-:W-:Y:S02]  /*0250*/  LOP3.LUT R18, R13, 0x7fffffe, RZ, 0xc0, !PT ;  /* 0x07fffffe0d127812 */ /* 0x000fe400078ec0ff */
[----:B------:R-:W-:Y:S01]  /*0260*/  MOV R11, RZ ;  /* 0x000000ff000b7202 */ /* 0x000fe20000000f00 */
[----:B------:R-:W-:Y:S01]  /*0270*/  IMAD R5, R5, R24, R7 ;  /* 0x0000001805057224 */ /* 0x000fe200078e0207 */
[C---:B------:R-:W-:Y:S01]  /*0280*/  LEA R17, R4.reuse, R17, 0x4 ;  /* 0x0000001104117211 */ /* 0x040fe200078e20ff */
[----:B------:R-:W1:Y:S01]  /*0290*/  LDC.64 R28, c[0x0][0x388] ;  /* 0x0000e200ff1c7b82 */ /* 0x000e620000000a00 */
[----:B------:R-:W-:Y:S02]  /*02a0*/  MOV R14, R22 ;  /* 0x00000016000e7202 */ /* 0x000fe40000000f00 */
[----:B------:R-:W-:-:S02]  /*02b0*/  LEA R19, R4, R5, 0x4 ;  /* 0x0000000504137211 */ /* 0x000fc400078e20ff */
[----:B------:R-:W-:-:S03]  /*02c0*/  IADD3 R18, PT, PT, -R18, RZ, RZ ;  /* 0x000000ff12127210 */ /* 0x000fc60007ffe1ff */
[----:B------:R-:W2:Y:S04]  /*02d0*/  LDC.64 R26, c[0x0][0x390] ;  /* 0x0000e400ff1a7b82 */ /* 0x000ea80000000a00 */
.L_x_13:
[----:B---34-:R-:W3:Y:S08]  /*02e0*/  @P0 LDC.64 R6, c[0x0][0x388] ;  /* 0x0000e200ff060b82 */ /* 0x018ef00000000a00 */
[----:B------:R-:W4:Y:S01]  /*02f0*/  @P0 LDC.64 R4, c[0x0][0x390] ;  /* 0x0000e400ff040b82 */ /* 0x000f220000000a00 */
[----:B---3--:R-:W-:-:S06]  /*0300*/  @P0 IMAD.WIDE R6, R14, 0x4, R6 ;  /* 0x000000040e060825 */ /* 0x008fcc00078e0206 */
[----:B------:R-:W3:Y:S01]  /*0310*/  @P0 LDG.E R6, desc[UR8][R6.64] ;  /* 0x0000000806060981 */ /* 0x000ee2000c1e1900 */
[----:B----4-:R-:W-:-:S06]  /*0320*/  @P0 IMAD.WIDE.U32 R4, R17, 0x4, R4 ;  /* 0x0000000411040825 */ /* 0x010fcc00078e0004 */
[----:B------:R-:W4:Y:S01]  /*0330*/  @P0 LDG.E R5, desc[UR8][R4.64] ;  /* 0x0000000804050981 */ /* 0x000f22000c1e1900 */
[----:B------:R-:W-:Y:S03]  /*0340*/  BSSY.RECONVERGENT B0, `(.L_x_7) ;  /* 0x0000029000007945 */ /* 0x000fe60003800200 */
[----:B---3--:R3:W-:Y:S04]  /*0350*/  @P0 STS [R21], R6 ;  /* 0x0000000615000388 */ /* 0x0087e80000000800 */
[----:B----4-:R3:W-:Y:S01]  /*0360*/  @P0 STS [R20], R5 ;  /* 0x0000000514000388 */ /* 0x0107e20000000800 */
[----:B------:R-:W-:Y:S06]  /*0370*/  BAR.SYNC.DEFER_BLOCKING 0x0 ;  /* 0x0000000000007b1d */ /* 0x000fec0000010000 */
[----:B------:R-:W-:Y:S05]  /*0380*/  @!P0 BRA `(.L_x_8) ;  /* 0x0000000000908947 */ /* 0x000fea0003800000 */
[----:B------:R-:W-:Y:S04]  /*0390*/  LDS R8, [R16] ;  /* 0x0000000010087984 */ /* 0x000fe80000000800 */
[----:B---3--:R-:W3:Y:S04]  /*03a0*/  LDS.128 R4, [R2] ;  /* 0x0000000002047984 */ /* 0x008ee80000000c00 */
[----:B------:R-:W4:Y:S04]  /*03b0*/  LDS R23, [R16+0x40] ;  /* 0x0000400010177984 */ /* 0x000f280000000800 */
[----:B------:R-:W5:Y:S01]  /*03c0*/  LDS R9, [R16+0x80] ;  /* 0x0000800010097984 */ /* 0x000f620000000800 */
[----:B---3--:R-:W-:-:S03]  /*03d0*/  FFMA R8, R4, R8, R11 ;  /* 0x0000000804087223 */ /* 0x008fc6000000000b */
[----:B------:R-:W3:Y:S01]  /*03e0*/  LDS R4, [R16+0xc0] ;  /* 0x0000c00010047984 */ /* 0x000ee20000000800 */
[----:B----4-:R-:W-:-:S03]  /*03f0*/  FFMA R8, R23, R5, R8 ;  /* 0x0000000517087223 */ /* 0x010fc60000000008 */
[----:B------:R-:W-:Y:S01]  /*0400*/  LDS R5, [R16+0x100] ;  /* 0x0001000010057984 */ /* 0x000fe20000000800 */
[----:B-----5:R-:W-:-:S03]  /*0410*/  FFMA R23, R9, R6, R8 ;  /* 0x0000000609177223 */ /* 0x020fc60000000008 */
[----:B------:R-:W4:Y:S01]  /*0420*/  LDS.128 R8, [R2+0x10] ;  /* 0x0000100002087984 */ /* 0x000f220000000c00 */
[----:B---3--:R-:W-:-:S03]  /*0430*/  FFMA R7, R4, R7, R23 ;  /* 0x0000000704077223 */ /* 0x008fc60000000017 */
[----:B------:R-:W3:Y:S04]  /*0440*/  LDS R23, [R16+0x140] ;  /* 0x0001400010177984 */ /* 0x000ee80000000800 */
[----:B------:R-:W5:Y:S01]  /*0450*/  LDS R4, [R16+0x180] ;  /* 0x0001800010047984 */ /* 0x000f620000000800 */
[----:B----4-:R-:W-:-:S03]  /*0460*/  FFMA R8, R8, R5, R7 ;  /* 0x0000000508087223 */ /* 0x010fc60000000007 */
[----:B------:R-:W4:Y:S01]  /*0470*/  LDS R5, [R16+0x1c0] ;  /* 0x0001c00010057984 */ /* 0x000f220000000800 */
[----:B---3--:R-:W-:-:S03]  /*0480*/  FFMA R9, R23, R9, R8 ;  /* 0x0000000917097223 */ /* 0x008fc60000000008 */
[----:B------:R-:W-:Y:S01]  /*0490*/  LDS R8, [R16+0x200] ;  /* 0x0002000010087984 */ /* 0x000fe20000000800 */
[----:B-----5:R-:W-:-:S03]  /*04a0*/  FFMA R4, R4, R10, R9 ;  /* 0x0000000a04047223 */ /* 0x020fc60000000009 */
[----:B------:R-:W-:Y:S01]  /*04b0*/  LDS R23, [R16+0x240] ;  /* 0x0002400010177984 */ /* 0x000fe20000000800 */
[----:B----4-:R-:W-:-:S03]  /*04c0*/  FFMA R11, R5, R11, R4 ;  /* 0x0000000b050b7223 */ /* 0x010fc60000000004 */
[----:B------:R-:W3:Y:S04]  /*04d0*/  LDS.128 R4, [R2+0x20] ;  /* 0x0000200002047984 */ /* 0x000ee80000000c00 */
[----:B------:R-:W4:Y:S01]  /*04e0*/  LDS R9, [R16+0x280] ;  /* 0x0002800010097984 */ /* 0x000f220000000800 */
[----:B---3--:R-:W-:-:S03]  /*04f0*/  FFMA R8, R4, R8, R11 ;  /* 0x0000000804087223 */ /* 0x008fc6000000000b */
[----:B------:R-:W3:Y:S01]  /*0500*/  LDS R4, [R16+0x2c0] ;  /* 0x0002c00010047984 */ /* 0x000ee20000000800 */
[----:B------:R-:W-:-:S03]  /*0510*/  FFMA R8, R23, R5, R8 ;  /* 0x0000000517087223 */ /* 0x000fc60000000008 */
[----:B------:R-:W-:Y:S01]  /*0520*/  LDS R5, [R16+0x300] ;  /* 0x0003000010057984 */ /* 0x000fe20000000800 */
[----:B----4-:R-:W-:-:S03]  /*0530*/  FFMA R23, R9, R6, R8 ;  /* 0x0000000609177223 */ /* 0x010fc60000000008 */
[----:B------:R-:W4:Y:S01]  /*0540*/  LDS.128 R8, [R2+0x30] ;  /* 0x0000300002087984 */ /* 0x000f220000000c00 */
[----:B---3--:R-:W-:-:S03]  /*0550*/  FFMA R7, R4, R7, R23 ;  /* 0x0000000704077223 */ /* 0x008fc60000000017 */
[----:B------:R-:W3:Y:S04]  /*0560*/  LDS R23, [R16+0x340] ;  /* 0x0003400010177984 */ /* 0x000ee80000000800 */
[----:B------:R-:W5:Y:S01]  /*0570*/  LDS R4, [R16+0x380] ;  /* 0x0003800010047984 */ /* 0x000f620000000800 */
[----:B----4-:R-:W-:-:S03]  /*0580*/  FFMA R8, R8, R5, R7 ;  /* 0x0000000508087223 */ /* 0x010fc60000000007 */
[----:B------:R-:W4:Y:S01]  /*0590*/  LDS R5, [R16+0x3c0] ;  /* 0x0003c00010057984 */ /* 0x000f220000000800 */
[----:B---3--:R-:W-:-:S04]  /*05a0*/  FFMA R9, R23, R9, R8 ;  /* 0x0000000917097223 */ /* 0x008fc80000000008 */
[----:B-----5:R-:W-:-:S04]  /*05b0*/  FFMA R4, R4, R10, R9 ;  /* 0x0000000a04047223 */ /* 0x020fc80000000009 */
[----:B----4-:R-:W-:-:S07]  /*05c0*/  FFMA R11, R5, R11, R4 ;  /* 0x0000000b050b7223 */ /* 0x010fce0000000004 */
.L_x_8:
[----:B------:R-:W-:Y:S05]  /*05d0*/  BSYNC.RECONVERGENT B0 ;  /* 0x0000000000007941 */ /* 0x000fea0003800200 */
.L_x_7:
[----:B------:R-:W-:Y:S06]  /*05e0*/  BAR.SYNC.DEFER_BLOCKING 0x0 ;  /* 0x0000000000007b1d */ /* 0x000fec0000010000 */
[----:B------:R-:W-:Y:S04]  /*05f0*/  BSSY.RECONVERGENT B0, `(.L_x_9) ;  /* 0x0000009000007945 */ /* 0x000fe80003800200 */
[----:B------:R-:W-:Y:S05]  /*0600*/  @!P0 BRA `(.L_x_10) ;  /* 0x00000000001c8947 */ /* 0x000fea0003800000 */
[----:B------:R-:W-:Y:S01]  /*0610*/  IADD3 R7, PT, PT, R14, 0x10, RZ ;  /* 0x000000100e077810 */ /* 0x000fe20007ffe0ff */
[----:B--23--:R-:W-:-:S04]  /*0620*/  IMAD.WIDE.U32 R4, R19, 0x4, R26 ;  /* 0x0000000413047825 */ /* 0x00cfc800078e001a */
[----:B-1----:R-:W-:Y:S02]  /*0630*/  IMAD.WIDE R6, R7, 0x4, R28 ;  /* 0x0000000407067825 */ /* 0x002fe400078e021c */
[----:B------:R-:W2:Y:S04]  /*0640*/  LDG.E R5, desc[UR8][R4.64] ;  /* 0x0000000804057981 */ /* 0x000ea8000c1e1900 */
[----:B------:R-:W3:Y:S04]  /*0650*/  LDG.E R6, desc[UR8][R6.64] ;  /* 0x0000000806067981 */ /* 0x000ee8000c1e1900 */
[----:B---3--:R4:W-:Y:S04]  /*0660*/  STS [R21], R6 ;  /* 0x0000000615007388 */ /* 0x0089e80000000800 */
[----:B--2---:R4:W-:Y:S02]  /*0670*/  STS [R20], R5 ;  /* 0x0000000514007388 */ /* 0x0049e40000000800 */
.L_x_10:
[----:B------:R-:W-:Y:S05]  /*0680*/  BSYNC.RECONVERGENT B0 ;  /* 0x0000000000007941 */ /* 0x000fea0003800200 */
.L_x_9:
[----:B------:R-:W-:Y:S01]  /*0690*/  IADD3 R18, PT, PT, R18, 0x2, RZ ;  /* 0x0000000212127810 */ /* 0x000fe20007ffe0ff */
[----:B------:R-:W-:Y:S03]  /*06a0*/  BAR.SYNC.DEFER_BLOCKING 0x0 ;  /* 0x0000000000007b1d */ /* 0x000fe60000010000 */
[----:B------:R-:W-:-:S03]  /*06b0*/  ISETP.NE.AND P1, PT, R18, RZ, PT ;  /* 0x000000ff1200720c */ /* 0x000fc60003f25270 */
[----:B------:R-:W-:Y:S04]  /*06c0*/  BSSY.RECONVERGENT B0, `(.L_x_11) ;  /* 0x0000026000007945 */ /* 0x000fe80003800200 */
[----:B------:R-:W-:Y:S06]  /*06d0*/  @!P0 BRA `(.L_x_12) ;  /* 0x0000000000908947 */ /* 0x000fec0003800000 */
[----:B------:R-:W-:Y:S04]  /*06e0*/  LDS R8, [R16] ;  /* 0x0000000010087984 */ /* 0x000fe80000000800 */
[----:B---34-:R-:W3:Y:S04]  /*06f0*/  LDS.128 R4, [R2] ;  /* 0x0000000002047984 */ /* 0x018ee80000000c00 */
        /* <DEDUP_REMOVED lines=34> */
.L_x_12:
[----:B------:R-:W-:Y:S05]  /*0920*/  BSYNC.RECONVERGENT B0 ;  /* 0x0000000000007941 */ /* 0x000fea0003800200 */
.L_x_11:
[----:B0-----:R-:W-:Y:S01]  /*0930*/  MOV R24, R12 ;  /* 0x0000000c00187202 */ /* 0x001fe20000000f00 */
[----:B------:R-:W-:Y:S01]  /*0940*/  BAR.SYNC.DEFER_BLOCKING 0x0 ;  /* 0x0000000000007b1d */ /* 0x000fe20000010000 */
[----:B------:R-:W-:Y:S02]  /*0950*/  IADD3 R14, PT, PT, R14, 0x20, RZ ;  /* 0x000000200e0e7810 */ /* 0x000fe40007ffe0ff */
[C---:B------:R-:W-:Y:S02]  /*0960*/  LEA R19, R24.reuse, R19, 0x5 ;  /* 0x0000001318137211 */ /* 0x040fe400078e28ff */
[----:B------:R-:W-:Y:S01]  /*0970*/  LEA R17, R24, R17, 0x5 ;  /* 0x0000001118117211 */ /* 0x000fe200078e28ff */
[----:B------:R-:W-:Y:S06]  /*0980*/  @P1 BRA `(.L_x_13) ;  /* 0xfffffff800541947 */ /* 0x000fec000383ffff */
[----:B------:R-:W-:-:S04]  /*0990*/  SHF.L.U32 R8, R13, 0x4, RZ ;  /* 0x000000040d087819 */ /* 0x000fc800000006ff */
[----:B------:R-:W-:-:S07]  /*09a0*/  LOP3.LUT R8, R8, 0x7fffffe0, RZ, 0xc0, !PT ;  /* 0x7fffffe008087812 */ /* 0x000fce00078ec0ff */
.L_x_6:
[----:B------:R-:W-:-:S04]  /*09b0*/  LOP3.LUT R13, R13, 0x1, RZ, 0xc0, !PT ;  /* 0x000000010d0d7812 */ /* 0x000fc800078ec0ff */
[----:B------:R-:W-:Y:S02]  /*09c0*/  ISETP.NE.U32.AND P1, PT, R13, 0x1, PT ;  /* 0x000000010d00780c */ /* 0x000fe40003f25070 */
[----:B------:R-:W-:-:S11]  /*09d0*/  MOV R13, R11 ;  /* 0x0000000b000d7202 */ /* 0x000fd60000000f00 */
[----:B------:R-:W-:Y:S05]  /*09e0*/  @P1 BRA `(.L_x_5) ;  /* 0x0000000000dc1947 */ /* 0x000fea0003800000 */
[----:B------:R-:W-:Y:S04]  /*09f0*/  BSSY.RECONVERGENT B0, `(.L_x_14) ;  /* 0x000000d000007945 */ /* 0x000fe80003800200 */
[----:B------:R-:W-:Y:S05]  /*0a00*/  @!P0 BRA `(.L_x_15) ;  /* 0x00000000002c8947 */ /* 0x000fea0003800000 */
[----:B---34-:R-:W0:Y:S01]  /*0a10*/  LDC.64 R6, c[0x0][0x388] ;  /* 0x0000e200ff067b82 */ /* 0x018e220000000a00 */
[-C--:B------:R-:W-:Y:S02]  /*0a20*/  IADD3 R15, PT, PT, R15, R8.reuse, RZ ;  /* 0x000000080f0f7210 */ /* 0x080fe40007ffe0ff */
[----:B------:R-:W-:-:S03]  /*0a30*/  IADD3 R9, PT, PT, R22, R8, RZ ;  /* 0x0000000816097210 */ /* 0x000fc60007ffe0ff */
[----:B------:R-:W-:Y:S02]  /*0a40*/  IMAD R15, R15, R24, R3 ;  /* 0x000000180f0f7224 */ /* 0x000fe400078e0203 */
[----:B------:R-:W3:Y:S01]  /*0a50*/  LDC.64 R4, c[0x0][0x390] ;  /* 0x0000e400ff047b82 */ /* 0x000ee20000000a00 */
[----:B0-----:R-:W-:-:S06]  /*0a60*/  IMAD.WIDE R6, R9, 0x4, R6 ;  /* 0x0000000409067825 */ /* 0x001fcc00078e0206 */
[----:B------:R-:W4:Y:S01]  /*0a70*/  LDG.E R6, desc[UR8][R6.64] ;  /* 0x0000000806067981 */ /* 0x000f22000c1e1900 */
[----:B---3--:R-:W-:-:S06]  /*0a80*/  IMAD.WIDE.U32 R4, R15, 0x4, R4 ;  /* 0x000000040f047825 */ /* 0x008fcc00078e0004 */
[----:B------:R-:W3:Y:S04]  /*0a90*/  LDG.E R5, desc[UR8][R4.64] ;  /* 0x0000000804057981 */ /* 0x000ee8000c1e1900 */
[----:B----4-:R0:W-:Y:S04]  /*0aa0*/  STS [R21], R6 ;  /* 0x0000000615007388 */ /* 0x0101e80000000800 */
[----:B---3--:R0:W-:Y:S02]  /*0ab0*/  STS [R20], R5 ;  /* 0x0000000514007388 */ /* 0x0081e40000000800 */
.L_x_15:
[----:B------:R-:W-:Y:S05]  /*0ac0*/  BSYNC.RECONVERGENT B0 ;  /* 0x0000000000007941 */ /* 0x000fea0003800200 */
.L_x_14:
[----:B------:R-:W-:Y:S06]  /*0ad0*/  BAR.SYNC.DEFER_BLOCKING 0x0 ;  /* 0x0000000000007b1d */ /* 0x000fec0000010000 */
[----:B------:R-:W-:Y:S04]  /*0ae0*/  BSSY.RECONVERGENT B0, `(.L_x_16) ;  /* 0x0000026000007945 */ /* 0x000fe80003800200 */
[----:B------:R-:W-:Y:S05]  /*0af0*/  @!P0 BRA `(.L_x_17) ;  /* 0x0000000000908947 */ /* 0x000fea0003800000 */
[----:B------:R-:W-:Y:S04]  /*0b00*/  LDS R12, [R16] ;  /* 0x00000000100c7984 */ /* 0x000fe80000000800 */
[----:B0--34-:R-:W0:Y:S04]  /*0b10*/  LDS.128 R4, [R2] ;  /* 0x0000000002047984 */ /* 0x019e280000000c00 */
[----:B------:R-:W3:Y:S04]  /*0b20*/  LDS R23, [R16+0x40] ;  /* 0x0000400010177984 */ /* 0x000ee80000000800 */
[----:B------:R-:W4:Y:S04]  /*0b30*/  LDS R25, [R16+0x80] ;  /* 0x0000800010197984 */ /* 0x000f280000000800 */
[----:B-1----:R-:W2:Y:S04]  /*0b40*/  LDS R28, [R16+0xc0] ;  /* 0x0000c000101c7984 */ /* 0x002ea80000000800 */
[----:B------:R-:W-:Y:S04]  /*0b50*/  LDS R17, [R16+0x100] ;  /* 0x0001000010117984 */ /* 0x000fe80000000800 */
[----:B------:R-:W1:Y:S04]  /*0b60*/  LDS.128 R8, [R2+0x10] ;  /* 0x0000100002087984 */ /* 0x000e680000000c00 */
[----:B------:R-:W5:Y:S04]  /*0b70*/  LDS R18, [R16+0x140] ;  /* 0x0001400010127984 */ /* 0x000f680000000800 */
[----:B------:R-:W5:Y:S04]  /*0b80*/  LDS R19, [R16+0x180] ;  /* 0x0001800010137984 */ /* 0x000f680000000800 */
[----:B------:R-:W5:Y:S04]  /*0b90*/  LDS R20, [R16+0x1c0] ;  /* 0x0001c00010147984 */ /* 0x000f680000000800 */
[----:B------:R-:W-:Y:S01]  /*0ba0*/  LDS R21, [R16+0x200] ;  /* 0x0002000010157984 */ /* 0x000fe20000000800 */
[----:B0-----:R-:W-:-:S03]  /*0bb0*/  FFMA R4, R4, R12, R13 ;  /* 0x0000000c04047223 */ /* 0x001fc6000000000d */
[----:B------:R-:W-:Y:S01]  /*0bc0*/  LDS R22, [R16+0x240] ;  /* 0x0002400010167984 */ /* 0x000fe20000000800 */
[----:B---3--:R-:W-:-:S03]  /*0bd0*/  FFMA R4, R23, R5, R4 ;  /* 0x0000000517047223 */ /* 0x008fc60000000004 */
[----:B------:R-:W0:Y:S01]  /*0be0*/  LDS.128 R12, [R2+0x20] ;  /* 0x00002000020c7984 */ /* 0x000e220000000c00 */
[----:B----4-:R-:W-:-:S03]  /*0bf0*/  FFMA R25, R25, R6, R4 ;  /* 0x0000000619197223 */ /* 0x010fc60000000004 */
[----:B------:R-:W3:Y:S01]  /*0c00*/  LDS R23, [R16+0x280] ;  /* 0x0002800010177984 */ /* 0x000ee20000000800 */
[----:B--2---:R-:W-:-:S03]  /*0c10*/  FFMA R27, R28, R7, R25 ;  /* 0x000000071c1b7223 */ /* 0x004fc60000000019 */
[----:B------:R-:W2:Y:S04]  /*0c20*/  LDS R26, [R16+0x2c0] ;  /* 0x0002c000101a7984 */ /* 0x000ea80000000800 */
[----:B------:R-:W-:Y:S01]  /*0c30*/  LDS R25, [R16+0x300] ;  /* 0x0003000010197984 */ /* 0x000fe20000000800 */
[----:B-1----:R-:W-:-:S03]  /*0c40*/  FFMA R17, R8, R17, R27 ;  /* 0x0000001108117223 */ /* 0x002fc6000000001b */
[----:B------:R-:W1:Y:S01]  /*0c50*/  LDS.128 R4, [R2+0x30] ;  /* 0x0000300002047984 */ /* 0x000e620000000c00 */
[----:B-----5:R-:W-:-:S03]  /*0c60*/  FFMA R28, R18, R9, R17 ;  /* 0x00000009121c7223 */ /* 0x020fc60000000011 */
[----:B------:R-:W4:Y:S01]  /*0c70*/  LDS R8, [R16+0x340] ;  /* 0x0003400010087984 */ /* 0x000f220000000800 */
[----:B------:R-:W-:-:S03]  /*0c80*/  FFMA R19, R19, R10, R28 ;  /* 0x0000000a13137223 */ /* 0x000fc6000000001c */
[----:B------:R-:W5:Y:S01]  /*0c90*/  LDS R9, [R16+0x380] ;  /* 0x0003800010097984 */ /* 0x000f620000000800 */
[----:B------:R-:W-:-:S03]  /*0ca0*/  FFMA R11, R20, R11, R19 ;  /* 0x0000000b140b7223 */ /* 0x000fc60000000013 */
[----:B------:R-:W5:Y:S01]  /*0cb0*/  LDS R18, [R16+0x3c0] ;  /* 0x0003c00010127984 */ /* 0x000f620000000800 */
[----:B0-----:R-:W-:-:S04]  /*0cc0*/  FFMA R11, R12, R21, R11 ;  /* 0x000000150c0b7223 */ /* 0x001fc8000000000b */
[----:B------:R-:W-:-:S04]  /*0cd0*/  FFMA R22, R22, R13, R11 ;  /* 0x0000000d16167223 */ /* 0x000fc8000000000b */
[----:B---3--:R-:W-:-:S04]  /*0ce0*/  FFMA R23, R23, R14, R22 ;  /* 0x0000000e17177223 */ /* 0x008fc80000000016 */
[----:B--2---:R-:W-:-:S04]  /*0cf0*/  FFMA R15, R26, R15, R23 ;  /* 0x0000000f1a0f7223 */ /* 0x004fc80000000017 */
[----:B-1----:R-:W-:-:S04]  /*0d00*/  FFMA R15, R4, R25, R15 ;  /* 0x00000019040f7223 */ /* 0x002fc8000000000f */
[----:B----4-:R-:W-:-:S04]  /*0d10*/  FFMA R8, R8, R5, R15 ;  /* 0x0000000508087223 */ /* 0x010fc8000000000f */
[----:B-----5:R-:W-:-:S04]  /*0d20*/  FFMA R9, R9, R6, R8 ;  /* 0x0000000609097223 */ /* 0x020fc80000000008 */
[----:B------:R-:W-:-:S07]  /*0d30*/  FFMA R13, R18, R7, R9 ;  /* 0x00000007120d7223 */ /* 0x000fce0000000009 */
.L_x_17:
[----:B------:R-:W-:Y:S05]  /*0d40*/  BSYNC.RECONVERGENT B0 ;  /* 0x0000000000007941 */ /* 0x000fea0003800200 */
.L_x_16:
[----:B------:R-:W-:Y:S06]  /*0d50*/  BAR.SYNC.DEFER_BLOCKING 0x0 ;  /* 0x0000000000007b1d */ /* 0x000fec0000010000 */
.L_x_5:
[----:B0--34-:R-:W0:Y:S01]  /*0d60*/  LDC.64 R4, c[0x0][0x380] ;  /* 0x0000e000ff047b82 */ /* 0x019e220000000a00 */
[----:B------:R-:W-:-:S04]  /*0d70*/  IMAD R3, R0, R24, R3 ;  /* 0x0000001800037224 */ /* 0x000fc800078e0203 */
[----:B0-----:R-:W-:-:S05]  /*0d80*/  IMAD.WIDE R2, R3, 0x4, R4 ;  /* 0x0000000403027825 */ /* 0x001fca00078e0204 */
[----:B------:R-:W-:Y:S01]  /*0d90*/  STG.E desc[UR8][R2.64], R13 ;  /* 0x0000000d02007986 */ /* 0x000fe2000c101908 */
[----:B------:R-:W-:Y:S05]  /*0da0*/  EXIT ;  /* 0x000000000000794d */ /* 0x000fea0003800000 */
.L_x_18:
        /* <DEDUP_REMOVED lines=13> */
.L_x_20:


//--------------------- .nv.shared.reserved.0     --------------------------
	.section	.nv.shared.reserved.0,"aw",@nobits
	.weak		__nv_reservedSMEM_offset_0_alias
	.size		__nv_reservedSMEM_offset_0_alias, 0, 64
	.other		__nv_reservedSMEM_offset_0_alias,@"STO_CUDA_RESERVED_SHARED STV_DEFAULT"
__nv_reservedSMEM_offset_0_alias:
	.zero		0
	.zero		64


//--------------------- .nv.shared._Z19matrix_mult_coalescPfS_S_ii --------------------------
	.section	.nv.shared._Z19matrix_mult_coalescPfS_S_ii,"aw",@nobits
	.sectionflags	@""
	.align	4
.nv.shared._Z19matrix_mult_coalescPfS_S_ii:
	.zero		3072


//--------------------- .nv.constant0._Z11matrix_multPfS_S_ii --------------------------
	.section	.nv.constant0._Z11matrix_multPfS_S_ii,"a",@progbits
	.sectionflags	@""
	.align	4
.nv.constant0._Z11matrix_multPfS_S_ii:
	.zero		928


//--------------------- .nv.constant0._Z19matrix_mult_coalescPfS_S_ii --------------------------
	.section	.nv.constant0._Z19matrix_mult_coalescPfS_S_ii,"a",@progbits
	.sectionflags	@""
	.align	4
.nv.constant0._Z19matrix_mult_coalescPfS_S_ii:
	.zero		928


//--------------------- SYMBOLS --------------------------

	.type		.nv.reservedSmem.offset0,@object
	.size		.nv.reservedSmem.offset0,0x4
	.type		.nv.reservedSmem.cap,@object
	.size		.nv.reservedSmem.cap,0x4
